	.target	sm_100a

	.elftype	@"ET_EXEC"


//--------------------- .note.nv.tkinfo           --------------------------
	.section	.note.nv.tkinfo,"",@"SHT_NOTE"
	.sectionflags	@"SHF_NOTE_NV_TKINFO"
	.tkinfo
        /*0018*/ 	.word	0x00000002
        /*0030*/ 	.string	""
        /*0030*/ 	.string	"ptxas"
        /*0030*/ 	.string	"Cuda compilation tools, release 13.0, V13.0.88"
        /*0030*/ 	.string	"Build cuda_13.0.r13.0/compiler.36424714_0"
        /*0030*/ 	.string	"-arch sm_100a -m 64 "



//--------------------- .note.nv.cuinfo           --------------------------
	.section	.note.nv.cuinfo,"",@"SHT_NOTE"
	.sectionflags	@"SHF_NOTE_NV_CUINFO"
        /*0018*/ 	.short	0x0002
        /*001a*/ 	.short	0x0064
        /*001c*/ 	.short	0x0082
	.zero		2


//--------------------- .nv.info                  --------------------------
	.section	.nv.info,"",@"SHT_CUDA_INFO"
	.align	4


	//----- nvinfo : EIATTR_REGCOUNT
	.align		4
        /*0000*/ 	.byte	0x04, 0x2f
        /*0002*/ 	.short	(.L_19 - .L_18)
	.align		4
.L_18:
        /*0004*/ 	.word	index@(_ZN7cutlass13device_kernelINS_4gemm6kernel13GemmUniversalIN4cute5tupleIJiiiiEEENS1_10collective13CollectiveMmaINS1_35MainloopSm100TmaUmmaWarpSpecializedILi13ELi2ELi4ENS5_IJNS4_1CILi2EEENSA_ILi1EEESC_EEEEENS5_IJNSA_ILi128EEESF_SF_EEEaNS5_IJlSC_lEEEaSH_NS4_8TiledMMAINS4_8MMA_AtomIJNS4_21SM100_MMA_S8_2x1SM_SSIaaiLi128ELi128ELNS4_4UMMA5MajorE0ELSM_0ELNSL_8SaturateE0EEEEEENS4_6LayoutINS5_IJSC_SC_SC_EEENS5_IJNSA_ILi0EEESS_SS_EEEEENS5_IJNS4_10UnderscoreESV_SV_EEEEENS4_18SM100_TMA_2SM_LOADENS4_14ComposedLayoutINS4_7SwizzleILi3ELi4ELi3EEENS4_18smem_ptr_flag_bitsILi8EEENSQ_INS5_IJNSA_ILi8EEESF_EEENS5_IJSF_SC_EEEEEEEvNS4_8identityESY_S18_vS19_EENS_8epilogue10collective18CollectiveEpilogueINS1B_23Sm100TmaWarpSpecializedILi2ELi2ELi32ELb0ELb0EEEJNS5_IJNSA_ILi64EEESF_SF_EEENS5_IJNSQ_IS1G_SC_EENSQ_INS5_IJNSA_ILi32EEESB_EEENS5_IJSC_S1G_EEEEEEEEaSH_aSH_NS1B_6fusion15FusionCallbacksIS1F_NS1O_17LinearCombinationIaiaiLNS_15FloatRoundStyleE2EEES1H_S1N_JEEENS4_5SM1004TMEM4LOAD26SM100_TMEM_LOAD_32dp32b32xENS4_13SM90_TMA_LOADENSZ_INS10_ILi1ELi4ELi3EEES13_NSQ_INS5_IJS14_S1J_EEENS5_IJS1J_SC_EEEEEEENS4_39AutoVectorizingCopyWithAssumedAlignmentILi128EEENS4_14SM90_TMA_STOREES23_S25_S25_EEEvvEEEEvNT_6ParamsE)
        /*0008*/ 	.word	0x0000007a


	//----- nvinfo : EIATTR_FRAME_SIZE
	.align		4
.L_19:
        /*000c*/ 	.byte	0x04, 0x11
        /*000e*/ 	.short	(.L_21 - .L_20)
	.align		4
.L_20:
        /*0010*/ 	.word	index@($__internal_2_$__cuda_sm10x_tcgen05_guardrail_trap_unallocated_columns_being_dealloced)
        /*0014*/ 	.word	0x00000000


	//----- nvinfo : EIATTR_FRAME_SIZE
	.align		4
.L_21:
        /*0018*/ 	.byte	0x04, 0x11
        /*001a*/ 	.short	(.L_23 - .L_22)
	.align		4
.L_22:
        /*001c*/ 	.word	index@($__internal_1_$__cuda_sm10x_tcgen05_guardrail_trap_phase_invalid_during_alloc)
        /*0020*/ 	.word	0x00000000


	//----- nvinfo : EIATTR_FRAME_SIZE
	.align		4
.L_23:
        /*0024*/ 	.byte	0x04, 0x11
        /*0026*/ 	.short	(.L_25 - .L_24)
	.align		4
.L_24:
        /*0028*/ 	.word	index@($__internal_0_$__cuda_sm10x_tcgen05_guardrail_trap_col_being_dealloced_not_returned_by_alloc)
        /*002c*/ 	.word	0x00000000


	//----- nvinfo : EIATTR_FRAME_SIZE
	.align		4
.L_25:
        /*0030*/ 	.byte	0x04, 0x11
        /*0032*/ 	.short	(.L_27 - .L_26)
	.align		4
.L_26:
        /*0034*/ 	.word	index@(_ZN7cutlass13device_kernelINS_4gemm6kernel13GemmUniversalIN4cute5tupleIJiiiiEEENS1_10collective13CollectiveMmaINS1_35MainloopSm100TmaUmmaWarpSpecializedILi13ELi2ELi4ENS5_IJNS4_1CILi2EEENSA_ILi1EEESC_EEEEENS5_IJNSA_ILi128EEESF_SF_EEEaNS5_IJlSC_lEEEaSH_NS4_8TiledMMAINS4_8MMA_AtomIJNS4_21SM100_MMA_S8_2x1SM_SSIaaiLi128ELi128ELNS4_4UMMA5MajorE0ELSM_0ELNSL_8SaturateE0EEEEEENS4_6LayoutINS5_IJSC_SC_SC_EEENS5_IJNSA_ILi0EEESS_SS_EEEEENS5_IJNS4_10UnderscoreESV_SV_EEEEENS4_18SM100_TMA_2SM_LOADENS4_14ComposedLayoutINS4_7SwizzleILi3ELi4ELi3EEENS4_18smem_ptr_flag_bitsILi8EEENSQ_INS5_IJNSA_ILi8EEESF_EEENS5_IJSF_SC_EEEEEEEvNS4_8identityESY_S18_vS19_EENS_8epilogue10collective18CollectiveEpilogueINS1B_23Sm100TmaWarpSpecializedILi2ELi2ELi32ELb0ELb0EEEJNS5_IJNSA_ILi64EEESF_SF_EEENS5_IJNSQ_IS1G_SC_EENSQ_INS5_IJNSA_ILi32EEESB_EEENS5_IJSC_S1G_EEEEEEEEaSH_aSH_NS1B_6fusion15FusionCallbacksIS1F_NS1O_17LinearCombinationIaiaiLNS_15FloatRoundStyleE2EEES1H_S1N_JEEENS4_5SM1004TMEM4LOAD26SM100_TMEM_LOAD_32dp32b32xENS4_13SM90_TMA_LOADENSZ_INS10_ILi1ELi4ELi3EEES13_NSQ_INS5_IJS14_S1J_EEENS5_IJS1J_SC_EEEEEEENS4_39AutoVectorizingCopyWithAssumedAlignmentILi128EEENS4_14SM90_TMA_STOREES23_S25_S25_EEEvvEEEEvNT_6ParamsE)
        /*0038*/ 	.word	0x00000000


	//----- nvinfo : EIATTR_MIN_STACK_SIZE
	.align		4
.L_27:
        /*003c*/ 	.byte	0x04, 0x12
        /*003e*/ 	.short	(.L_29 - .L_28)
	.align		4
.L_28:
        /*0040*/ 	.word	index@(_ZN7cutlass13device_kernelINS_4gemm6kernel13GemmUniversalIN4cute5tupleIJiiiiEEENS1_10collective13CollectiveMmaINS1_35MainloopSm100TmaUmmaWarpSpecializedILi13ELi2ELi4ENS5_IJNS4_1CILi2EEENSA_ILi1EEESC_EEEEENS5_IJNSA_ILi128EEESF_SF_EEEaNS5_IJlSC_lEEEaSH_NS4_8TiledMMAINS4_8MMA_AtomIJNS4_21SM100_MMA_S8_2x1SM_SSIaaiLi128ELi128ELNS4_4UMMA5MajorE0ELSM_0ELNSL_8SaturateE0EEEEEENS4_6LayoutINS5_IJSC_SC_SC_EEENS5_IJNSA_ILi0EEESS_SS_EEEEENS5_IJNS4_10UnderscoreESV_SV_EEEEENS4_18SM100_TMA_2SM_LOADENS4_14ComposedLayoutINS4_7SwizzleILi3ELi4ELi3EEENS4_18smem_ptr_flag_bitsILi8EEENSQ_INS5_IJNSA_ILi8EEESF_EEENS5_IJSF_SC_EEEEEEEvNS4_8identityESY_S18_vS19_EENS_8epilogue10collective18CollectiveEpilogueINS1B_23Sm100TmaWarpSpecializedILi2ELi2ELi32ELb0ELb0EEEJNS5_IJNSA_ILi64EEESF_SF_EEENS5_IJNSQ_IS1G_SC_EENSQ_INS5_IJNSA_ILi32EEESB_EEENS5_IJSC_S1G_EEEEEEEEaSH_aSH_NS1B_6fusion15FusionCallbacksIS1F_NS1O_17LinearCombinationIaiaiLNS_15FloatRoundStyleE2EEES1H_S1N_JEEENS4_5SM1004TMEM4LOAD26SM100_TMEM_LOAD_32dp32b32xENS4_13SM90_TMA_LOADENSZ_INS10_ILi1ELi4ELi3EEES13_NSQ_INS5_IJS14_S1J_EEENS5_IJS1J_SC_EEEEEEENS4_39AutoVectorizingCopyWithAssumedAlignmentILi128EEENS4_14SM90_TMA_STOREES23_S25_S25_EEEvvEEEEvNT_6ParamsE)
        /*0044*/ 	.word	0x00000000
.L_29:


//--------------------- .nv.compat                --------------------------
	.section	.nv.compat,"",@"SHT_CUDA_COMPAT_INFO"
	.align	4
        /*0000*/ 	.byte	0x02, 0x09, 0x01, 0x00, 0x02, 0x02, 0x03, 0x00, 0x02, 0x05, 0x06, 0x00, 0x03, 0x07, 0x01, 0x01
        /*0010*/ 	.byte	0x02, 0x03, 0x01, 0x00, 0x02, 0x06, 0x01, 0x00, 0x04, 0x0b, 0x08, 0x00, 0x01, 0x00, 0x00, 0x00
        /*0020*/ 	.byte	0x00, 0x00, 0x00, 0x00


//--------------------- .nv.info._ZN7cutlass13device_kernelINS_4gemm6kernel13GemmUniversalIN4cute5tupleIJiiiiEEENS1_10collective13CollectiveMmaINS1_35MainloopSm100TmaUmmaWarpSpecializedILi13ELi2ELi4ENS5_IJNS4_1CILi2EEENSA_ILi1EEESC_EEEEENS5_IJNSA_ILi128EEESF_SF_EEEaNS5_IJlSC_lEEEaSH_NS4_8TiledMMAINS4_8MMA_AtomIJNS4_21SM100_MMA_S8_2x1SM_SSIaaiLi128ELi128ELNS4_4UMMA5MajorE0ELSM_0ELNSL_8SaturateE0EEEEEENS4_6LayoutINS5_IJSC_SC_SC_EEENS5_IJNSA_ILi0EEESS_SS_EEEEENS5_IJNS4_10UnderscoreESV_SV_EEEEENS4_18SM100_TMA_2SM_LOADENS4_14ComposedLayoutINS4_7SwizzleILi3ELi4ELi3EEENS4_18smem_ptr_flag_bitsILi8EEENSQ_INS5_IJNSA_ILi8EEESF_EEENS5_IJSF_SC_EEEEEEEvNS4_8identityESY_S18_vS19_EENS_8epilogue10collective18CollectiveEpilogueINS1B_23Sm100TmaWarpSpecializedILi2ELi2ELi32ELb0ELb0EEEJNS5_IJNSA_ILi64EEESF_SF_EEENS5_IJNSQ_IS1G_SC_EENSQ_INS5_IJNSA_ILi32EEESB_EEENS5_IJSC_S1G_EEEEEEEEaSH_aSH_NS1B_6fusion15FusionCallbacksIS1F_NS1O_17LinearCombinationIaiaiLNS_15FloatRoundStyleE2EEES1H_S1N_JEEENS4_5SM1004TMEM4LOAD26SM100_TMEM_LOAD_32dp32b32xENS4_13SM90_TMA_LOADENSZ_INS10_ILi1ELi4ELi3EEES13_NSQ_INS5_IJS14_S1J_EEENS5_IJS1J_SC_EEEEEEENS4_39AutoVectorizingCopyWithAssumedAlignmentILi128EEENS4_14SM90_TMA_STOREES23_S25_S25_EEEvvEEEEvNT_6ParamsE --------------------------
	.section	.nv.info._ZN7cutlass13device_kernelINS_4gemm6kernel13GemmUniversalIN4cute5tupleIJiiiiEEENS1_10collective13CollectiveMmaINS1_35MainloopSm100TmaUmmaWarpSpecializedILi13ELi2ELi4ENS5_IJNS4_1CILi2EEENSA_ILi1EEESC_EEEEENS5_IJNSA_ILi128EEESF_SF_EEEaNS5_IJlSC_lEEEaSH_NS4_8TiledMMAINS4_8MMA_AtomIJNS4_21SM100_MMA_S8_2x1SM_SSIaaiLi128ELi128ELNS4_4UMMA5MajorE0ELSM_0ELNSL_8SaturateE0EEEEEENS4_6LayoutINS5_IJSC_SC_SC_EEENS5_IJNSA_ILi0EEESS_SS_EEEEENS5_IJNS4_10UnderscoreESV_SV_EEEEENS4_18SM100_TMA_2SM_LOADENS4_14ComposedLayoutINS4_7SwizzleILi3ELi4ELi3EEENS4_18smem_ptr_flag_bitsILi8EEENSQ_INS5_IJNSA_ILi8EEESF_EEENS5_IJSF_SC_EEEEEEEvNS4_8identityESY_S18_vS19_EENS_8epilogue10collective18CollectiveEpilogueINS1B_23Sm100TmaWarpSpecializedILi2ELi2ELi32ELb0ELb0EEEJNS5_IJNSA_ILi64EEESF_SF_EEENS5_IJNSQ_IS1G_SC_EENSQ_INS5_IJNSA_ILi32EEESB_EEENS5_IJSC_S1G_EEEEEEEEaSH_aSH_NS1B_6fusion15FusionCallbacksIS1F_NS1O_17LinearCombinationIaiaiLNS_15FloatRoundStyleE2EEES1H_S1N_JEEENS4_5SM1004TMEM4LOAD26SM100_TMEM_LOAD_32dp32b32xENS4_13SM90_TMA_LOADENSZ_INS10_ILi1ELi4ELi3EEES13_NSQ_INS5_IJS14_S1J_EEENS5_IJS1J_SC_EEEEEEENS4_39AutoVectorizingCopyWithAssumedAlignmentILi128EEENS4_14SM90_TMA_STOREES23_S25_S25_EEEvvEEEEvNT_6ParamsE,"",@"SHT_CUDA_INFO"
	.sectionflags	@""
	.align	4


	//----- nvinfo : EIATTR_CUDA_API_VERSION
	.align		4
        /*0000*/ 	.byte	0x04, 0x37
        /*0002*/ 	.short	(.L_31 - .L_30)
.L_30:
        /*0004*/ 	.word	0x00000082


	//----- nvinfo : EIATTR_KPARAM_INFO
	.align		4
.L_31:
        /*0008*/ 	.byte	0x04, 0x17
        /*000a*/ 	.short	(.L_33 - .L_32)
.L_32:
        /*000c*/ 	.word	0x00000000
        /*0010*/ 	.short	0x0000
        /*0012*/ 	.short	0x0000
        /*0014*/ 	.byte	0x00, 0xf0, 0x01, 0x20


	//----- nvinfo : EIATTR_AT_ENTRY_FRAGMENTS
	.align		4
.L_33:
        /*0018*/ 	.byte	0x04, 0x4f
        /*001a*/ 	.short	(.L_35 - .L_34)


	//   ....[0]....
.L_34:
        /*001c*/ 	.word	0x00000007


	//----- nvinfo : EIATTR_RESERVED_SMEM_USED
	.align		4
.L_35:
        /*0020*/ 	.byte	0x01, 0x41
	.zero		2


	//----- nvinfo : EIATTR_SPARSE_MMA_MASK
	.align		4
        /*0024*/ 	.byte	0x03, 0x50
        /*0026*/ 	.short	0x0000


	//----- nvinfo : EIATTR_TCGEN05_2CTA_USED
	.align		4
        /*0028*/ 	.byte	0x01, 0x52
	.zero		2


	//----- nvinfo : EIATTR_MAXREG_COUNT
	.align		4
        /*002c*/ 	.byte	0x03, 0x1b
        /*002e*/ 	.short	0x00ff


	//----- nvinfo : EIATTR_NUM_BARRIERS
	.align		4
        /*0030*/ 	.byte	0x02, 0x4c
        /*0032*/ 	.byte	0x07
	.zero		1


	//----- nvinfo : EIATTR_EXTERNS
	.align		4
        /*0034*/ 	.byte	0x04, 0x0f
        /*0036*/ 	.short	(.L_37 - .L_36)


	//   ....[0]....
	.align		4
.L_36:
        /*0038*/ 	.word	index@(__assertfail)


	//----- nvinfo : EIATTR_MERCURY_ISA_VERSION
	.align		4
.L_37:
        /*003c*/ 	.byte	0x03, 0x5f
        /*003e*/ 	.short	0x0101


	//----- nvinfo : EIATTR_INT_WARP_WIDE_INSTR_OFFSETS
	.align		4
        /*0040*/ 	.byte	0x04, 0x31
        /*0042*/ 	.short	(.L_39 - .L_38)


	//   ....[0]....
.L_38:
        /*0044*/ 	.word	0x00000e20


	//   ....[1]....
        /*0048*/ 	.word	0x00000ec0


	//   ....[2]....
        /*004c*/ 	.word	0x000021e0


	//   ....[3]....
        /*0050*/ 	.word	0x000045d0


	//   ....[4]....
        /*0054*/ 	.word	0x000045f0


	//   ....[5]....
        /*0058*/ 	.word	0x00004620


	//   ....[6]....
        /*005c*/ 	.word	0x00004f50


	//   ....[7]....
        /*0060*/ 	.word	0x00004f70


	//   ....[8]....
        /*0064*/ 	.word	0x00005070


	//   ....[9]....
        /*0068*/ 	.word	0x00005200


	//   ....[10]....
        /*006c*/ 	.word	0x00005210


	//   ....[11]....
        /*0070*/ 	.word	0x000053a0


	//----- nvinfo : EIATTR_COOP_GROUP_MASK_REGIDS
	.align		4
.L_39:
        /*0074*/ 	.byte	0x04, 0x29
        /*0076*/ 	.short	(.L_41 - .L_40)


	//   ....[0]....
.L_40:
        /*0078*/ 	.word	0xffffffff


	//   ....[1]....
        /*007c*/ 	.word	0xffffffff


	//   ....[2]....
        /*0080*/ 	.word	0xffffffff


	//   ....[3]....
        /*0084*/ 	.word	0xffffffff


	//   ....[4]....
        /*0088*/ 	.word	0xffffffff


	//   ....[5]....
        /*008c*/ 	.word	0xffffffff


	//   ....[6]....
        /*0090*/ 	.word	0xffffffff


	//   ....[7]....
        /*0094*/ 	.word	0xffffffff


	//   ....[8]....
        /*0098*/ 	.word	0xffffffff


	//   ....[9]....
        /*009c*/ 	.word	0xffffffff


	//   ....[10]....
        /*00a0*/ 	.word	0xffffffff


	//   ....[11]....
        /*00a4*/ 	.word	0xffffffff


	//   ....[12]....
        /*00a8*/ 	.word	0xffffffff


	//   ....[13]....
        /*00ac*/ 	.word	0xffffffff


	//----- nvinfo : EIATTR_COOP_GROUP_INSTR_OFFSETS
	.align		4
.L_41:
        /*00b0*/ 	.byte	0x04, 0x28
        /*00b2*/ 	.short	(.L_43 - .L_42)


	//   ....[0]....
.L_42:
        /*00b4*/ 	.word	0x000000c0


	//   ....[1]....
        /*00b8*/ 	.word	0x00000500


	//   ....[2]....
        /*00bc*/ 	.word	0x000007d0


	//   ....[3]....
        /*00c0*/ 	.word	0x00000920


	//   ....[4]....
        /*00c4*/ 	.word	0x00000a10


	//   ....[5]....
        /*00c8*/ 	.word	0x00000b70


	//   ....[6]....
        /*00cc*/ 	.word	0x00000d00


	//   ....[7]....
        /*00d0*/ 	.word	0x00000f40


	//   ....[8]....
        /*00d4*/ 	.word	0x000020c0


	//   ....[9]....
        /*00d8*/ 	.word	0x000033b0


	//   ....[10]....
        /*00dc*/ 	.word	0x00003880


	//   ....[11]....
        /*00e0*/ 	.word	0x000038b0


	//   ....[12]....
        /*00e4*/ 	.word	0x000044d0


	//   ....[13]....
        /*00e8*/ 	.word	0x000046e0


	//----- nvinfo : EIATTR_VRC_CTA_INIT_COUNT
	.align		4
.L_43:
        /*00ec*/ 	.byte	0x02, 0x4a
        /*00ee*/ 	.byte	0x80
	.zero		1


	//----- nvinfo : EIATTR_SYSCALL_OFFSETS
	.align		4
        /*00f0*/ 	.byte	0x04, 0x46
        /*00f2*/ 	.short	(.L_45 - .L_44)


	//   ....[0]....
.L_44:
        /*00f4*/ 	.word	0x00005e00


	//   ....[1]....
        /*00f8*/ 	.word	0x00005f40


	//   ....[2]....
        /*00fc*/ 	.word	0x00006720


	//   ....[3]....
        /*0100*/ 	.word	0x00007520


	//----- nvinfo : EIATTR_MBARRIER_INSTR_OFFSETS
	.align		4
.L_45:
        /*0104*/ 	.byte	0x04, 0x39
        /*0106*/ 	.short	(.L_47 - .L_46)


	//   ....[0]....
.L_46:
        /*0108*/ 	.word	0x00000610
        /*010c*/ 	.word	0x000000ff
        /*0110*/ 	.word	0x00000000
        /*0114*/ 	.short	0x0100
        /*0116*/ 	.byte	0x08
	.zero		1


	//   ....[1]....
        /*0118*/ 	.word	0x00000620
        /*011c*/ 	.word	0x000000ff
        /*0120*/ 	.word	0x00000068
        /*0124*/ 	.short	0x0100
        /*0126*/ 	.byte	0x08
	.zero		1


	//   ....[2]....
        /*0128*/ 	.word	0x00000630
        /*012c*/ 	.word	0x000000ff
        /*0130*/ 	.word	0x00000008
        /*0134*/ 	.short	0x0100
        /*0136*/ 	.byte	0x08
	.zero		1


	//   ....[3]....
        /*0138*/ 	.word	0x00000640
        /*013c*/ 	.word	0x000000ff
        /*0140*/ 	.word	0x00000070
        /*0144*/ 	.short	0x0100
        /*0146*/ 	.byte	0x08
	.zero		1


	//   ....[4]....
        /*0148*/ 	.word	0x00000650
        /*014c*/ 	.word	0x000000ff
        /*0150*/ 	.word	0x00000010
        /*0154*/ 	.short	0x0100
        /*0156*/ 	.byte	0x08
	.zero		1


	//   ....[5]....
        /*0158*/ 	.word	0x00000660
        /*015c*/ 	.word	0x000000ff
        /*0160*/ 	.word	0x00000078
        /*0164*/ 	.short	0x0100
        /*0166*/ 	.byte	0x08
	.zero		1


	//   ....[6]....
        /*0168*/ 	.word	0x00000670
        /*016c*/ 	.word	0x000000ff
        /*0170*/ 	.word	0x00000018
        /*0174*/ 	.short	0x0100
        /*0176*/ 	.byte	0x08
	.zero		1


	//   ....[7]....
        /*0178*/ 	.word	0x00000680
        /*017c*/ 	.word	0x000000ff
        /*0180*/ 	.word	0x00000080
        /*0184*/ 	.short	0x0100
        /*0186*/ 	.byte	0x08
	.zero		1


	//   ....[8]....
        /*0188*/ 	.word	0x00000690
        /*018c*/ 	.word	0x000000ff
        /*0190*/ 	.word	0x00000020
        /*0194*/ 	.short	0x0100
        /*0196*/ 	.byte	0x08
	.zero		1


	//   ....[9]....
        /*0198*/ 	.word	0x000006a0
        /*019c*/ 	.word	0x000000ff
        /*01a0*/ 	.word	0x00000088
        /*01a4*/ 	.short	0x0100
        /*01a6*/ 	.byte	0x08
	.zero		1


	//   ....[10]....
        /*01a8*/ 	.word	0x000006b0
        /*01ac*/ 	.word	0x000000ff
        /*01b0*/ 	.word	0x00000028
        /*01b4*/ 	.short	0x0100
        /*01b6*/ 	.byte	0x08
	.zero		1


	//   ....[11]....
        /*01b8*/ 	.word	0x000006c0
        /*01bc*/ 	.word	0x000000ff
        /*01c0*/ 	.word	0x00000090
        /*01c4*/ 	.short	0x0100
        /*01c6*/ 	.byte	0x08
	.zero		1


	//   ....[12]....
        /*01c8*/ 	.word	0x000006d0
        /*01cc*/ 	.word	0x000000ff
        /*01d0*/ 	.word	0x00000030
        /*01d4*/ 	.short	0x0100
        /*01d6*/ 	.byte	0x08
	.zero		1


	//   ....[13]....
        /*01d8*/ 	.word	0x000006e0
        /*01dc*/ 	.word	0x000000ff
        /*01e0*/ 	.word	0x00000098
        /*01e4*/ 	.short	0x0100
        /*01e6*/ 	.byte	0x08
	.zero		1


	//   ....[14]....
        /*01e8*/ 	.word	0x000006f0
        /*01ec*/ 	.word	0x000000ff
        /*01f0*/ 	.word	0x00000038
        /*01f4*/ 	.short	0x0100
        /*01f6*/ 	.byte	0x08
	.zero		1


	//   ....[15]....
        /*01f8*/ 	.word	0x00000700
        /*01fc*/ 	.word	0x000000ff
        /*0200*/ 	.word	0x000000a0
        /*0204*/ 	.short	0x0100
        /*0206*/ 	.byte	0x08
	.zero		1


	//   ....[16]....
        /*0208*/ 	.word	0x00000710
        /*020c*/ 	.word	0x000000ff
        /*0210*/ 	.word	0x00000040
        /*0214*/ 	.short	0x0100
        /*0216*/ 	.byte	0x08
	.zero		1


	//   ....[17]....
        /*0218*/ 	.word	0x00000720
        /*021c*/ 	.word	0x000000ff
        /*0220*/ 	.word	0x000000a8
        /*0224*/ 	.short	0x0100
        /*0226*/ 	.byte	0x08
	.zero		1


	//   ....[18]....
        /*0228*/ 	.word	0x00000730
        /*022c*/ 	.word	0x000000ff
        /*0230*/ 	.word	0x00000048
        /*0234*/ 	.short	0x0100
        /*0236*/ 	.byte	0x08
	.zero		1


	//   ....[19]....
        /*0238*/ 	.word	0x00000740
        /*023c*/ 	.word	0x000000ff
        /*0240*/ 	.word	0x000000b0
        /*0244*/ 	.short	0x0100
        /*0246*/ 	.byte	0x08
	.zero		1


	//   ....[20]....
        /*0248*/ 	.word	0x00000750
        /*024c*/ 	.word	0x000000ff
        /*0250*/ 	.word	0x00000050
        /*0254*/ 	.short	0x0100
        /*0256*/ 	.byte	0x08
	.zero		1


	//   ....[21]....
        /*0258*/ 	.word	0x00000760
        /*025c*/ 	.word	0x000000ff
        /*0260*/ 	.word	0x000000b8
        /*0264*/ 	.short	0x0100
        /*0266*/ 	.byte	0x08
	.zero		1


	//   ....[22]....
        /*0268*/ 	.word	0x00000770
        /*026c*/ 	.word	0x000000ff
        /*0270*/ 	.word	0x00000058
        /*0274*/ 	.short	0x0100
        /*0276*/ 	.byte	0x08
	.zero		1


	//   ....[23]....
        /*0278*/ 	.word	0x00000780
        /*027c*/ 	.word	0x000000ff
        /*0280*/ 	.word	0x000000c0
        /*0284*/ 	.short	0x0100
        /*0286*/ 	.byte	0x08
	.zero		1


	//   ....[24]....
        /*0288*/ 	.word	0x00000790
        /*028c*/ 	.word	0x000000ff
        /*0290*/ 	.word	0x00000060
        /*0294*/ 	.short	0x0100
        /*0296*/ 	.byte	0x08
	.zero		1


	//   ....[25]....
        /*0298*/ 	.word	0x000007a0
        /*029c*/ 	.word	0x000000ff
        /*02a0*/ 	.word	0x000000c8
        /*02a4*/ 	.short	0x0100
        /*02a6*/ 	.byte	0x08
	.zero		1


	//   ....[26]....
        /*02a8*/ 	.word	0x000008d0
        /*02ac*/ 	.word	0x000000ff
        /*02b0*/ 	.word	0x000000d0
        /*02b4*/ 	.short	0x0100
        /*02b6*/ 	.byte	0x09
	.zero		1


	//   ....[27]....
        /*02b8*/ 	.word	0x000008e0
        /*02bc*/ 	.word	0x000000ff
        /*02c0*/ 	.word	0x000000e0
        /*02c4*/ 	.short	0x0100
        /*02c6*/ 	.byte	0x09
	.zero		1


	//   ....[28]....
        /*02c8*/ 	.word	0x000008f0
        /*02cc*/ 	.word	0x000000ff
        /*02d0*/ 	.word	0x000000d8
        /*02d4*/ 	.short	0x0100
        /*02d6*/ 	.byte	0x09
	.zero		1


	//   ....[29]....
        /*02d8*/ 	.word	0x00000900
        /*02dc*/ 	.word	0x000000ff
        /*02e0*/ 	.word	0x000000e8
        /*02e4*/ 	.short	0x0100
        /*02e6*/ 	.byte	0x09
	.zero		1


	//   ....[30]....
        /*02e8*/ 	.word	0x000009e0
        /*02ec*/ 	.word	0x000000ff
        /*02f0*/ 	.word	0x000000f0
        /*02f4*/ 	.short	0x0100
        /*02f6*/ 	.byte	0x08
	.zero		1


	//   ....[31]....
        /*02f8*/ 	.word	0x000009f0
        /*02fc*/ 	.word	0x000000ff
        /*0300*/ 	.word	0x000000f8
        /*0304*/ 	.short	0x0100
        /*0306*/ 	.byte	0x08
	.zero		1


	//   ....[32]....
        /*0308*/ 	.word	0x00000b20
        /*030c*/ 	.word	0x000000ff
        /*0310*/ 	.word	0x00000100
        /*0314*/ 	.short	0x0100
        /*0316*/ 	.byte	0x08
	.zero		1


	//   ....[33]....
        /*0318*/ 	.word	0x00000b30
        /*031c*/ 	.word	0x000000ff
        /*0320*/ 	.word	0x00000110
        /*0324*/ 	.short	0x0100
        /*0326*/ 	.byte	0x08
	.zero		1


	//   ....[34]....
        /*0328*/ 	.word	0x00000b40
        /*032c*/ 	.word	0x000000ff
        /*0330*/ 	.word	0x00000108
        /*0334*/ 	.short	0x0100
        /*0336*/ 	.byte	0x08
	.zero		1


	//   ....[35]....
        /*0338*/ 	.word	0x00000b50
        /*033c*/ 	.word	0x000000ff
        /*0340*/ 	.word	0x00000118
        /*0344*/ 	.short	0x0100
        /*0346*/ 	.byte	0x08
	.zero		1


	//   ....[36]....
        /*0348*/ 	.word	0x00000c70
        /*034c*/ 	.word	0x000000ff
        /*0350*/ 	.word	0x00000120
        /*0354*/ 	.short	0x0100
        /*0356*/ 	.byte	0x09
	.zero		1


	//   ....[37]....
        /*0358*/ 	.word	0x00000c80
        /*035c*/ 	.word	0x000000ff
        /*0360*/ 	.word	0x00000140
        /*0364*/ 	.short	0x0100
        /*0366*/ 	.byte	0x09
	.zero		1


	//   ....[38]....
        /*0368*/ 	.word	0x00000c90
        /*036c*/ 	.word	0x000000ff
        /*0370*/ 	.word	0x00000128
        /*0374*/ 	.short	0x0100
        /*0376*/ 	.byte	0x09
	.zero		1


	//   ....[39]....
        /*0378*/ 	.word	0x00000ca0
        /*037c*/ 	.word	0x000000ff
        /*0380*/ 	.word	0x00000148
        /*0384*/ 	.short	0x0100
        /*0386*/ 	.byte	0x09
	.zero		1


	//   ....[40]....
        /*0388*/ 	.word	0x00000cb0
        /*038c*/ 	.word	0x000000ff
        /*0390*/ 	.word	0x00000130
        /*0394*/ 	.short	0x0100
        /*0396*/ 	.byte	0x09
	.zero		1


	//   ....[41]....
        /*0398*/ 	.word	0x00000cc0
        /*039c*/ 	.word	0x000000ff
        /*03a0*/ 	.word	0x00000150
        /*03a4*/ 	.short	0x0100
        /*03a6*/ 	.byte	0x09
	.zero		1


	//   ....[42]....
        /*03a8*/ 	.word	0x00000cd0
        /*03ac*/ 	.word	0x000000ff
        /*03b0*/ 	.word	0x00000138
        /*03b4*/ 	.short	0x0100
        /*03b6*/ 	.byte	0x09
	.zero		1


	//   ....[43]....
        /*03b8*/ 	.word	0x00000ce0
        /*03bc*/ 	.word	0x000000ff
        /*03c0*/ 	.word	0x00000158
        /*03c4*/ 	.short	0x0100
        /*03c6*/ 	.byte	0x09
	.zero		1


	//   ....[44]....
        /*03c8*/ 	.word	0x00000dd0
        /*03cc*/ 	.word	0x000000ff
        /*03d0*/ 	.word	0x00000160
        /*03d4*/ 	.short	0x0100
        /*03d6*/ 	.byte	0x08
	.zero		1


	//   ....[45]....
        /*03d8*/ 	.word	0x00000de0
        /*03dc*/ 	.word	0x000000ff
        /*03e0*/ 	.word	0x00000170
        /*03e4*/ 	.short	0x0100
        /*03e6*/ 	.byte	0x08
	.zero		1


	//   ....[46]....
        /*03e8*/ 	.word	0x00000df0
        /*03ec*/ 	.word	0x000000ff
        /*03f0*/ 	.word	0x00000168
        /*03f4*/ 	.short	0x0100
        /*03f6*/ 	.byte	0x08
	.zero		1


	//   ....[47]....
        /*03f8*/ 	.word	0x00000e00
        /*03fc*/ 	.word	0x000000ff
        /*0400*/ 	.word	0x00000178
        /*0404*/ 	.short	0x0100
        /*0406*/ 	.byte	0x08
	.zero		1


	//   ....[48]....
        /*0408*/ 	.word	0x00000ef0
        /*040c*/ 	.word	0x000000ff
        /*0410*/ 	.word	0x00000180
        /*0414*/ 	.short	0x0100
        /*0416*/ 	.byte	0x07
	.zero		1


	//   ....[49]....
        /*0418*/ 	.word	0x000018f0
        /*041c*/ 	.word	0x00000003
        /*0420*/ 	.word	0x00000170
        /*0424*/ 	.short	0x010a
        /*0426*/ 	.byte	0xff
	.zero		1


	//   ....[50]....
        /*0428*/ 	.word	0x00001920
        /*042c*/ 	.word	0x00000003
        /*0430*/ 	.word	0x00000160
        /*0434*/ 	.short	0x0101
        /*0436*/ 	.byte	0xff
	.zero		1


	//   ....[51]....
        /*0438*/ 	.word	0x00001a20
        /*043c*/ 	.word	0x000000ff
        /*0440*/ 	.word	0x00000068
        /*0444*/ 	.short	0x010a
        /*0446*/ 	.byte	0x08
	.zero		1


	//   ....[52]....
        /*0448*/ 	.word	0x00001ae0
        /*044c*/ 	.word	0x000000ff
        /*0450*/ 	.word	0x00000068
        /*0454*/ 	.short	0x010a
        /*0456*/ 	.byte	0x21
	.zero		1


	//   ....[53]....
        /*0458*/ 	.word	0x00001ca0
        /*045c*/ 	.word	0x000000ff
        /*0460*/ 	.word	0x00000068
        /*0464*/ 	.short	0x010a
        /*0466*/ 	.byte	0x08
	.zero		1


	//   ....[54]....
        /*0468*/ 	.word	0x00001d80
        /*046c*/ 	.word	0x000000ff
        /*0470*/ 	.word	0x000000f8
        /*0474*/ 	.short	0x0101
        /*0476*/ 	.byte	0x06
	.zero		1


	//   ....[55]....
        /*0478*/ 	.word	0x00001da0
        /*047c*/ 	.word	0x000000ff
        /*0480*/ 	.word	0x00000068
        /*0484*/ 	.short	0x010a
        /*0486*/ 	.byte	0x08
	.zero		1


	//   ....[56]....
        /*0488*/ 	.word	0x00001e20
        /*048c*/ 	.word	0x000000ff
        /*0490*/ 	.word	0x00000068
        /*0494*/ 	.short	0x010a
        /*0496*/ 	.byte	0x11
	.zero		1


	//   ....[57]....
        /*0498*/ 	.word	0x00001fb0
        /*049c*/ 	.word	0x000000ff
        /*04a0*/ 	.word	0x00000068
        /*04a4*/ 	.short	0x010a
        /*04a6*/ 	.byte	0x08
	.zero		1


	//   ....[58]....
        /*04a8*/ 	.word	0x000020f0
        /*04ac*/ 	.word	0x00000002
        /*04b0*/ 	.word	0x00000100
        /*04b4*/ 	.short	0x010a
        /*04b6*/ 	.byte	0xff
	.zero		1


	//   ....[59]....
        /*04b8*/ 	.word	0x000021b0
        /*04bc*/ 	.word	0x00000002
        /*04c0*/ 	.word	0x00000000
        /*04c4*/ 	.short	0x0101
        /*04c6*/ 	.byte	0xff
	.zero		1


	//   ....[60]....
        /*04c8*/ 	.word	0x00002710
        /*04cc*/ 	.word	0x000000ff
        /*04d0*/ 	.word	0x00000000
        /*04d4*/ 	.short	0x010a
        /*04d6*/ 	.byte	0x04
	.zero		1


	//   ....[61]....
        /*04d8*/ 	.word	0x000027a0
        /*04dc*/ 	.word	0x000000ff
        /*04e0*/ 	.word	0x00000000
        /*04e4*/ 	.short	0x010a
        /*04e6*/ 	.byte	0x04
	.zero		1


	//   ....[62]....
        /*04e8*/ 	.word	0x00002830
        /*04ec*/ 	.word	0x000000ff
        /*04f0*/ 	.word	0x00000000
        /*04f4*/ 	.short	0x010a
        /*04f6*/ 	.byte	0x04
	.zero		1


	//   ....[63]....
        /*04f8*/ 	.word	0x000028c0
        /*04fc*/ 	.word	0x000000ff
        /*0500*/ 	.word	0x00000000
        /*0504*/ 	.short	0x010a
        /*0506*/ 	.byte	0x04
	.zero		1


	//   ....[64]....
        /*0508*/ 	.word	0x00002950
        /*050c*/ 	.word	0x000000ff
        /*0510*/ 	.word	0x00000000
        /*0514*/ 	.short	0x010a
        /*0516*/ 	.byte	0x04
	.zero		1


	//   ....[65]....
        /*0518*/ 	.word	0x000029e0
        /*051c*/ 	.word	0x000000ff
        /*0520*/ 	.word	0x00000000
        /*0524*/ 	.short	0x010a
        /*0526*/ 	.byte	0x04
	.zero		1


	//   ....[66]....
        /*0528*/ 	.word	0x00002a70
        /*052c*/ 	.word	0x000000ff
        /*0530*/ 	.word	0x00000000
        /*0534*/ 	.short	0x010a
        /*0536*/ 	.byte	0x04
	.zero		1


	//   ....[67]....
        /*0538*/ 	.word	0x00002b00
        /*053c*/ 	.word	0x000000ff
        /*0540*/ 	.word	0x00000000
        /*0544*/ 	.short	0x010a
        /*0546*/ 	.byte	0x04
	.zero		1


	//   ....[68]....
        /*0548*/ 	.word	0x00002b90
        /*054c*/ 	.word	0x000000ff
        /*0550*/ 	.word	0x00000000
        /*0554*/ 	.short	0x010a
        /*0556*/ 	.byte	0x04
	.zero		1


	//   ....[69]....
        /*0558*/ 	.word	0x00002c20
        /*055c*/ 	.word	0x000000ff
        /*0560*/ 	.word	0x00000000
        /*0564*/ 	.short	0x010a
        /*0566*/ 	.byte	0x04
	.zero		1


	//   ....[70]....
        /*0568*/ 	.word	0x00002cb0
        /*056c*/ 	.word	0x000000ff
        /*0570*/ 	.word	0x00000000
        /*0574*/ 	.short	0x010a
        /*0576*/ 	.byte	0x04
	.zero		1


	//   ....[71]....
        /*0578*/ 	.word	0x00002d40
        /*057c*/ 	.word	0x000000ff
        /*0580*/ 	.word	0x00000000
        /*0584*/ 	.short	0x010a
        /*0586*/ 	.byte	0x04
	.zero		1


	//   ....[72]....
        /*0588*/ 	.word	0x00002de0
        /*058c*/ 	.word	0x00000000
        /*0590*/ 	.word	0x00000000
        /*0594*/ 	.short	0x010a
        /*0596*/ 	.byte	0xff
	.zero		1


	//   ....[73]....
        /*0598*/ 	.word	0x00002f10
        /*059c*/ 	.word	0x00000000
        /*05a0*/ 	.word	0x00000160
        /*05a4*/ 	.short	0x010a
        /*05a6*/ 	.byte	0xff
	.zero		1


	//   ....[74]....
        /*05a8*/ 	.word	0x00002f80
        /*05ac*/ 	.word	0x00000004
        /*05b0*/ 	.word	0x00000000
        /*05b4*/ 	.short	0x0101
        /*05b6*/ 	.byte	0xff
	.zero		1


	//   ....[75]....
        /*05b8*/ 	.word	0x00002fa0
        /*05bc*/ 	.word	0x000000ff
        /*05c0*/ 	.word	0x00000110
        /*05c4*/ 	.short	0x010a
        /*05c6*/ 	.byte	0x05
	.zero		1


	//   ....[76]....
        /*05c8*/ 	.word	0x000030c0
        /*05cc*/ 	.word	0x00000000
        /*05d0*/ 	.word	0x00000100
        /*05d4*/ 	.short	0x010a
        /*05d6*/ 	.byte	0xff
	.zero		1


	//   ....[77]....
        /*05d8*/ 	.word	0x000031c0
        /*05dc*/ 	.word	0x00000000
        /*05e0*/ 	.word	0x00000000
        /*05e4*/ 	.short	0x0101
        /*05e6*/ 	.byte	0xff
	.zero		1


	//   ....[78]....
        /*05e8*/ 	.word	0x00003250
        /*05ec*/ 	.word	0x000000ff
        /*05f0*/ 	.word	0x00000110
        /*05f4*/ 	.short	0x0106
        /*05f6*/ 	.byte	0x05
	.zero		1


	//   ....[79]....
        /*05f8*/ 	.word	0x00003270
        /*05fc*/ 	.word	0x000000ff
        /*0600*/ 	.word	0x00000110
        /*0604*/ 	.short	0x010a
        /*0606*/ 	.byte	0x05
	.zero		1


	//   ....[80]....
        /*0608*/ 	.word	0x00003300
        /*060c*/ 	.word	0x000000ff
        /*0610*/ 	.word	0x00000110
        /*0614*/ 	.short	0x0106
        /*0616*/ 	.byte	0x04
	.zero		1


	//   ....[81]....
        /*0618*/ 	.word	0x00003340
        /*061c*/ 	.word	0x00000000
        /*0620*/ 	.word	0x00000110
        /*0624*/ 	.short	0x010a
        /*0626*/ 	.byte	0xff
	.zero		1


	//   ....[82]....
        /*0628*/ 	.word	0x00003580
        /*062c*/ 	.word	0x000000ff
        /*0630*/ 	.word	0x00000008
        /*0634*/ 	.short	0x010a
        /*0636*/ 	.byte	0x06
	.zero		1


	//   ....[83]....
        /*0638*/ 	.word	0x000035a0
        /*063c*/ 	.word	0x000000ff
        /*0640*/ 	.word	0x00000008
        /*0644*/ 	.short	0x010a
        /*0646*/ 	.byte	0x06
	.zero		1


	//   ....[84]....
        /*0648*/ 	.word	0x00003730
        /*064c*/ 	.word	0x000000ff
        /*0650*/ 	.word	0x00000008
        /*0654*/ 	.short	0x010a
        /*0656*/ 	.byte	0x06
	.zero		1


	//   ....[85]....
        /*0658*/ 	.word	0x00003750
        /*065c*/ 	.word	0x000000ff
        /*0660*/ 	.word	0x00000008
        /*0664*/ 	.short	0x010a
        /*0666*/ 	.byte	0x06
	.zero		1


	//   ....[86]....
        /*0668*/ 	.word	0x00003810
        /*066c*/ 	.word	0x000000ff
        /*0670*/ 	.word	0x00000000
        /*0674*/ 	.short	0x0101
        /*0676*/ 	.byte	0x07
	.zero		1


	//   ....[87]....
        /*0678*/ 	.word	0x00003b50
        /*067c*/ 	.word	0x00000000
        /*0680*/ 	.word	0x00000100
        /*0684*/ 	.short	0x010a
        /*0686*/ 	.byte	0xff
	.zero		1


	//   ....[88]....
        /*0688*/ 	.word	0x00003c10
        /*068c*/ 	.word	0x00000000
        /*0690*/ 	.word	0x00000000
        /*0694*/ 	.short	0x0101
        /*0696*/ 	.byte	0xff
	.zero		1


	//   ....[89]....
        /*0698*/ 	.word	0x00003cd0
        /*069c*/ 	.word	0x000000ff
        /*06a0*/ 	.word	0x00000000
        /*06a4*/ 	.short	0x010a
        /*06a6*/ 	.byte	0x08
	.zero		1


	//   ....[90]....
        /*06a8*/ 	.word	0x00003ce0
        /*06ac*/ 	.word	0x000000ff
        /*06b0*/ 	.word	0x00000140
        /*06b4*/ 	.short	0x010a
        /*06b6*/ 	.byte	0x09
	.zero		1


	//   ....[91]....
        /*06b8*/ 	.word	0x00003d90
        /*06bc*/ 	.word	0x000000ff
        /*06c0*/ 	.word	0x00000000
        /*06c4*/ 	.short	0x010a
        /*06c6*/ 	.byte	0x08
	.zero		1


	//   ....[92]....
        /*06c8*/ 	.word	0x00003ec0
        /*06cc*/ 	.word	0x000000ff
        /*06d0*/ 	.word	0x00000000
        /*06d4*/ 	.short	0x010a
        /*06d6*/ 	.byte	0x1e
	.zero		1


	//   ....[93]....
        /*06d8*/ 	.word	0x000041c0
        /*06dc*/ 	.word	0x000000ff
        /*06e0*/ 	.word	0x00000000
        /*06e4*/ 	.short	0x010a
        /*06e6*/ 	.byte	0x08
	.zero		1


	//   ....[94]....
        /*06e8*/ 	.word	0x00004250
        /*06ec*/ 	.word	0x000000ff
        /*06f0*/ 	.word	0x00000000
        /*06f4*/ 	.short	0x010a
        /*06f6*/ 	.byte	0x08
	.zero		1


	//   ....[95]....
        /*06f8*/ 	.word	0x000042e0
        /*06fc*/ 	.word	0x000000ff
        /*0700*/ 	.word	0x00000000
        /*0704*/ 	.short	0x010a
        /*0706*/ 	.byte	0x08
	.zero		1


	//   ....[96]....
        /*0708*/ 	.word	0x00004380
        /*070c*/ 	.word	0x00000000
        /*0710*/ 	.word	0x00000000
        /*0714*/ 	.short	0x010a
        /*0716*/ 	.byte	0xff
	.zero		1


	//   ....[97]....
        /*0718*/ 	.word	0x000043c0
        /*071c*/ 	.word	0x00000000
        /*0720*/ 	.word	0x00000000
        /*0724*/ 	.short	0x010a
        /*0726*/ 	.byte	0xff
	.zero		1


	//   ....[98]....
        /*0728*/ 	.word	0x00004430
        /*072c*/ 	.word	0x000000ff
        /*0730*/ 	.word	0x00000000
        /*0734*/ 	.short	0x0101
        /*0736*/ 	.byte	0x05
	.zero		1


	//   ....[99]....
        /*0738*/ 	.word	0x00004470
        /*073c*/ 	.word	0x000000ff
        /*0740*/ 	.word	0x00000180
        /*0744*/ 	.short	0x010a
        /*0746*/ 	.byte	0x07
	.zero		1


	//   ....[100]....
        /*0748*/ 	.word	0x000044c0
        /*074c*/ 	.word	0x000000ff
        /*0750*/ 	.word	0x00000000
        /*0754*/ 	.short	0x0101
        /*0756*/ 	.byte	0x05
	.zero		1


	//   ....[101]....
        /*0758*/ 	.word	0x000048f0
        /*075c*/ 	.word	0x00000000
        /*0760*/ 	.word	0x00000100
        /*0764*/ 	.short	0x010a
        /*0766*/ 	.byte	0xff
	.zero		1


	//   ....[102]....
        /*0768*/ 	.word	0x000049b0
        /*076c*/ 	.word	0x00000000
        /*0770*/ 	.word	0x00000000
        /*0774*/ 	.short	0x0101
        /*0776*/ 	.byte	0xff
	.zero		1


	//   ....[103]....
        /*0778*/ 	.word	0x00004cd0
        /*077c*/ 	.word	0x000000ff
        /*0780*/ 	.word	0x000000f8
        /*0784*/ 	.short	0x010a
        /*0786*/ 	.byte	0x07
	.zero		1


	//   ....[104]....
        /*0788*/ 	.word	0x00004ec0
        /*078c*/ 	.word	0x000000ff
        /*0790*/ 	.word	0x000000e0
        /*0794*/ 	.short	0x010a
        /*0796*/ 	.byte	0x07
	.zero		1


	//   ....[105]....
        /*0798*/ 	.word	0x00005120
        /*079c*/ 	.word	0x000000ff
        /*07a0*/ 	.word	0x000000d0
        /*07a4*/ 	.short	0x010b
        /*07a6*/ 	.byte	0x07
	.zero		1


	//   ....[106]....
        /*07a8*/ 	.word	0x00005190
        /*07ac*/ 	.word	0x000000ff
        /*07b0*/ 	.word	0x00000000
        /*07b4*/ 	.short	0x0101
        /*07b6*/ 	.byte	0x0e
	.zero		1


	//   ....[107]....
        /*07b8*/ 	.word	0x000051d0
        /*07bc*/ 	.word	0x000000ff
        /*07c0*/ 	.word	0x000000e8
        /*07c4*/ 	.short	0x010a
        /*07c6*/ 	.byte	0x07
	.zero		1


	//   ....[108]....
        /*07c8*/ 	.word	0x00005400
        /*07cc*/ 	.word	0x000000ff
        /*07d0*/ 	.word	0x000000d8
        /*07d4*/ 	.short	0x010b
        /*07d6*/ 	.byte	0x07
	.zero		1


	//   ....[109]....
        /*07d8*/ 	.word	0x00005420
        /*07dc*/ 	.word	0x000000ff
        /*07e0*/ 	.word	0x00000000
        /*07e4*/ 	.short	0x0101
        /*07e6*/ 	.byte	0x0d
	.zero		1


	//   ....[110]....
        /*07e8*/ 	.word	0x00005450
        /*07ec*/ 	.word	0x000000ff
        /*07f0*/ 	.word	0x000000e0
        /*07f4*/ 	.short	0x010a
        /*07f6*/ 	.byte	0x07
	.zero		1


	//   ....[111]....
        /*07f8*/ 	.word	0x00005490
        /*07fc*/ 	.word	0x00000000
        /*0800*/ 	.word	0x000000e8
        /*0804*/ 	.short	0x010a
        /*0806*/ 	.byte	0xff
	.zero		1


	//   ....[112]....
        /*0808*/ 	.word	0x000057d0
        /*080c*/ 	.word	0x00000000
        /*0810*/ 	.word	0x00000100
        /*0814*/ 	.short	0x010a
        /*0816*/ 	.byte	0xff
	.zero		1


	//   ....[113]....
        /*0818*/ 	.word	0x000058e0
        /*081c*/ 	.word	0x00000000
        /*0820*/ 	.word	0x00000000
        /*0824*/ 	.short	0x0101
        /*0826*/ 	.byte	0xff
	.zero		1


	//   ....[114]....
        /*0828*/ 	.word	0x000062f0
        /*082c*/ 	.word	0x00000003
        /*0830*/ 	.word	0x000000d0
        /*0834*/ 	.short	0x010a
        /*0836*/ 	.byte	0xff
	.zero		1


	//   ....[115]....
        /*0838*/ 	.word	0x00006340
        /*083c*/ 	.word	0x0000006e
        /*0840*/ 	.word	0x00000120
        /*0844*/ 	.short	0x010a
        /*0846*/ 	.byte	0xff
	.zero		1


	//   ....[116]....
        /*0848*/ 	.word	0x00006460
        /*084c*/ 	.word	0x00000003
        /*0850*/ 	.word	0x000000d0
        /*0854*/ 	.short	0x010a
        /*0856*/ 	.byte	0xff
	.zero		1


	//   ....[117]....
        /*0858*/ 	.word	0x00006580
        /*085c*/ 	.word	0x00000000
        /*0860*/ 	.word	0x00000000
        /*0864*/ 	.short	0x0101
        /*0866*/ 	.byte	0xff
	.zero		1


	//   ....[118]....
        /*0868*/ 	.word	0x00006600
        /*086c*/ 	.word	0x0000006e
        /*0870*/ 	.word	0x00000120
        /*0874*/ 	.short	0x010a
        /*0876*/ 	.byte	0xff
	.zero		1


	//   ....[119]....
        /*0878*/ 	.word	0x000071d0
        /*087c*/ 	.word	0x0000004b
        /*0880*/ 	.word	0x000000d0
        /*0884*/ 	.short	0x010a
        /*0886*/ 	.byte	0xff
	.zero		1


	//   ....[120]....
        /*0888*/ 	.word	0x00007280
        /*088c*/ 	.word	0x0000004b
        /*0890*/ 	.word	0x000000d0
        /*0894*/ 	.short	0x010a
        /*0896*/ 	.byte	0xff
	.zero		1


	//   ....[121]....
        /*0898*/ 	.word	0x000073a0
        /*089c*/ 	.word	0x00000000
        /*08a0*/ 	.word	0x00000000
        /*08a4*/ 	.short	0x0101
        /*08a6*/ 	.byte	0xff
	.zero		1


	//   ....[122]....
        /*08a8*/ 	.word	0x00007660
        /*08ac*/ 	.word	0x0000006e
        /*08b0*/ 	.word	0x00000000
        /*08b4*/ 	.short	0x0101
        /*08b6*/ 	.byte	0xff
	.zero		1


	//   ....[123]....
        /*08b8*/ 	.word	0x000080c0
        /*08bc*/ 	.word	0x00000003
        /*08c0*/ 	.word	0x00000170
        /*08c4*/ 	.short	0x010a
        /*08c6*/ 	.byte	0xff
	.zero		1


	//   ....[124]....
        /*08c8*/ 	.word	0x00008120
        /*08cc*/ 	.word	0x00000002
        /*08d0*/ 	.word	0x00000068
        /*08d4*/ 	.short	0x010a
        /*08d6*/ 	.byte	0xff
	.zero		1


	//   ....[125]....
        /*08d8*/ 	.word	0x00008180
        /*08dc*/ 	.word	0x00000002
        /*08e0*/ 	.word	0x00000068
        /*08e4*/ 	.short	0x010a
        /*08e6*/ 	.byte	0xff
	.zero		1


	//   ....[126]....
        /*08e8*/ 	.word	0x000081d0
        /*08ec*/ 	.word	0x00000002
        /*08f0*/ 	.word	0x00000100
        /*08f4*/ 	.short	0x010a
        /*08f6*/ 	.byte	0xff
	.zero		1


	//   ....[127]....
        /*08f8*/ 	.word	0x00008230
        /*08fc*/ 	.word	0x00000000
        /*0900*/ 	.word	0x00000000
        /*0904*/ 	.short	0x010a
        /*0906*/ 	.byte	0xff
	.zero		1


	//   ....[128]....
        /*0908*/ 	.word	0x00008290
        /*090c*/ 	.word	0x00000000
        /*0910*/ 	.word	0x00000000
        /*0914*/ 	.short	0x010a
        /*0916*/ 	.byte	0xff
	.zero		1


	//   ....[129]....
        /*0918*/ 	.word	0x000082f0
        /*091c*/ 	.word	0x00000000
        /*0920*/ 	.word	0x00000000
        /*0924*/ 	.short	0x010a
        /*0926*/ 	.byte	0xff
	.zero		1


	//   ....[130]....
        /*0928*/ 	.word	0x00008350
        /*092c*/ 	.word	0x00000000
        /*0930*/ 	.word	0x00000000
        /*0934*/ 	.short	0x010a
        /*0936*/ 	.byte	0xff
	.zero		1


	//   ....[131]....
        /*0938*/ 	.word	0x000083b0
        /*093c*/ 	.word	0x00000000
        /*0940*/ 	.word	0x00000000
        /*0944*/ 	.short	0x010a
        /*0946*/ 	.byte	0xff
	.zero		1


	//   ....[132]....
        /*0948*/ 	.word	0x00008410
        /*094c*/ 	.word	0x00000000
        /*0950*/ 	.word	0x00000000
        /*0954*/ 	.short	0x010a
        /*0956*/ 	.byte	0xff
	.zero		1


	//   ....[133]....
        /*0958*/ 	.word	0x00008470
        /*095c*/ 	.word	0x00000000
        /*0960*/ 	.word	0x00000000
        /*0964*/ 	.short	0x010a
        /*0966*/ 	.byte	0xff
	.zero		1


	//   ....[134]....
        /*0968*/ 	.word	0x000084d0
        /*096c*/ 	.word	0x00000000
        /*0970*/ 	.word	0x00000000
        /*0974*/ 	.short	0x010a
        /*0976*/ 	.byte	0xff
	.zero		1


	//   ....[135]....
        /*0978*/ 	.word	0x00008530
        /*097c*/ 	.word	0x00000000
        /*0980*/ 	.word	0x00000000
        /*0984*/ 	.short	0x010a
        /*0986*/ 	.byte	0xff
	.zero		1


	//   ....[136]....
        /*0988*/ 	.word	0x00008590
        /*098c*/ 	.word	0x00000000
        /*0990*/ 	.word	0x00000000
        /*0994*/ 	.short	0x010a
        /*0996*/ 	.byte	0xff
	.zero		1


	//   ....[137]....
        /*0998*/ 	.word	0x000085f0
        /*099c*/ 	.word	0x00000000
        /*09a0*/ 	.word	0x00000000
        /*09a4*/ 	.short	0x010a
        /*09a6*/ 	.byte	0xff
	.zero		1


	//   ....[138]....
        /*09a8*/ 	.word	0x00008650
        /*09ac*/ 	.word	0x00000000
        /*09b0*/ 	.word	0x00000000
        /*09b4*/ 	.short	0x010a
        /*09b6*/ 	.byte	0xff
	.zero		1


	//   ....[139]....
        /*09b8*/ 	.word	0x000086a0
        /*09bc*/ 	.word	0x00000000
        /*09c0*/ 	.word	0x00000160
        /*09c4*/ 	.short	0x010a
        /*09c6*/ 	.byte	0xff
	.zero		1


	//   ....[140]....
        /*09c8*/ 	.word	0x00008700
        /*09cc*/ 	.word	0x00000000
        /*09d0*/ 	.word	0x00000110
        /*09d4*/ 	.short	0x010a
        /*09d6*/ 	.byte	0xff
	.zero		1


	//   ....[141]....
        /*09d8*/ 	.word	0x00008750
        /*09dc*/ 	.word	0x00000000
        /*09e0*/ 	.word	0x00000100
        /*09e4*/ 	.short	0x010a
        /*09e6*/ 	.byte	0xff
	.zero		1


	//   ....[142]....
        /*09e8*/ 	.word	0x000087b0
        /*09ec*/ 	.word	0x00000000
        /*09f0*/ 	.word	0x00000110
        /*09f4*/ 	.short	0x010a
        /*09f6*/ 	.byte	0xff
	.zero		1


	//   ....[143]....
        /*09f8*/ 	.word	0x00008810
        /*09fc*/ 	.word	0x00000004
        /*0a00*/ 	.word	0x00000008
        /*0a04*/ 	.short	0x010a
        /*0a06*/ 	.byte	0xff
	.zero		1


	//   ....[144]....
        /*0a08*/ 	.word	0x000088f0
        /*0a0c*/ 	.word	0x00000002
        /*0a10*/ 	.word	0x00000008
        /*0a14*/ 	.short	0x010a
        /*0a16*/ 	.byte	0xff
	.zero		1


	//   ....[145]....
        /*0a18*/ 	.word	0x00008940
        /*0a1c*/ 	.word	0x00000000
        /*0a20*/ 	.word	0x00000100
        /*0a24*/ 	.short	0x010a
        /*0a26*/ 	.byte	0xff
	.zero		1


	//   ....[146]....
        /*0a28*/ 	.word	0x000089a0
        /*0a2c*/ 	.word	0x00000000
        /*0a30*/ 	.word	0x00000140
        /*0a34*/ 	.short	0x010a
        /*0a36*/ 	.byte	0xff
	.zero		1


	//   ....[147]....
        /*0a38*/ 	.word	0x00008a00
        /*0a3c*/ 	.word	0x00000000
        /*0a40*/ 	.word	0x00000000
        /*0a44*/ 	.short	0x010a
        /*0a46*/ 	.byte	0xff
	.zero		1


	//   ....[148]....
        /*0a48*/ 	.word	0x00008a60
        /*0a4c*/ 	.word	0x00000000
        /*0a50*/ 	.word	0x00000000
        /*0a54*/ 	.short	0x010a
        /*0a56*/ 	.byte	0xff
	.zero		1


	//   ....[149]....
        /*0a58*/ 	.word	0x00008ac0
        /*0a5c*/ 	.word	0x00000000
        /*0a60*/ 	.word	0x00000000
        /*0a64*/ 	.short	0x010a
        /*0a66*/ 	.byte	0xff
	.zero		1


	//   ....[150]....
        /*0a68*/ 	.word	0x00008b20
        /*0a6c*/ 	.word	0x00000000
        /*0a70*/ 	.word	0x00000000
        /*0a74*/ 	.short	0x010a
        /*0a76*/ 	.byte	0xff
	.zero		1


	//   ....[151]....
        /*0a78*/ 	.word	0x00008b80
        /*0a7c*/ 	.word	0x00000000
        /*0a80*/ 	.word	0x00000180
        /*0a84*/ 	.short	0x010a
        /*0a86*/ 	.byte	0xff
	.zero		1


	//   ....[152]....
        /*0a88*/ 	.word	0x00008bd0
        /*0a8c*/ 	.word	0x00000000
        /*0a90*/ 	.word	0x00000100
        /*0a94*/ 	.short	0x010a
        /*0a96*/ 	.byte	0xff
	.zero		1


	//   ....[153]....
        /*0a98*/ 	.word	0x00008c30
        /*0a9c*/ 	.word	0x00000000
        /*0aa0*/ 	.word	0x000000f8
        /*0aa4*/ 	.short	0x010a
        /*0aa6*/ 	.byte	0xff
	.zero		1


	//   ....[154]....
        /*0aa8*/ 	.word	0x00008c90
        /*0aac*/ 	.word	0x00000003
        /*0ab0*/ 	.word	0x000000e0
        /*0ab4*/ 	.short	0x010a
        /*0ab6*/ 	.byte	0xff
	.zero		1


	//   ....[155]....
        /*0ab8*/ 	.word	0x00008cf0
        /*0abc*/ 	.word	0x00000003
        /*0ac0*/ 	.word	0x000000e8
        /*0ac4*/ 	.short	0x010a
        /*0ac6*/ 	.byte	0xff
	.zero		1


	//   ....[156]....
        /*0ac8*/ 	.word	0x00008d50
        /*0acc*/ 	.word	0x00000000
        /*0ad0*/ 	.word	0x000000e0
        /*0ad4*/ 	.short	0x010a
        /*0ad6*/ 	.byte	0xff
	.zero		1


	//   ....[157]....
        /*0ad8*/ 	.word	0x00008da0
        /*0adc*/ 	.word	0x00000000
        /*0ae0*/ 	.word	0x00000100
        /*0ae4*/ 	.short	0x010a
        /*0ae6*/ 	.byte	0xff
	.zero		1


	//   ....[158]....
        /*0ae8*/ 	.word	0x00008df0
        /*0aec*/ 	.word	0x00000003
        /*0af0*/ 	.word	0x000000d0
        /*0af4*/ 	.short	0x010a
        /*0af6*/ 	.byte	0xff
	.zero		1


	//   ....[159]....
        /*0af8*/ 	.word	0x00008e40
        /*0afc*/ 	.word	0x0000006e
        /*0b00*/ 	.word	0x00000120
        /*0b04*/ 	.short	0x010a
        /*0b06*/ 	.byte	0xff
	.zero		1


	//   ....[160]....
        /*0b08*/ 	.word	0x00008e90
        /*0b0c*/ 	.word	0x0000004b
        /*0b10*/ 	.word	0x000000d0
        /*0b14*/ 	.short	0x010a
        /*0b16*/ 	.byte	0xff
	.zero		1


	//----- nvinfo : EIATTR_NUM_MBARRIERS
	.align		4
.L_47:
        /*0b18*/ 	.byte	0x03, 0x38
        /*0b1a*/ 	.short	0x0031


	//----- nvinfo : EIATTR_EXIT_INSTR_OFFSETS
	.align		4
        /*0b1c*/ 	.byte	0x04, 0x1c
        /*0b1e*/ 	.short	(.L_49 - .L_48)


	//   ....[0]....
.L_48:
        /*0b20*/ 	.word	0x00002e10


	//   ....[1]....
        /*0b24*/ 	.word	0x00003310


	//   ....[2]....
        /*0b28*/ 	.word	0x00003370


	//   ....[3]....
        /*0b2c*/ 	.word	0x000046f0


	//   ....[4]....
        /*0b30*/ 	.word	0x000054c0


	//   ....[5]....
        /*0b34*/ 	.word	0x00005500


	//   ....[6]....
        /*0b38*/ 	.word	0x000080b0


	//----- nvinfo : EIATTR_MAX_THREADS
	.align		4
.L_49:
        /*0b3c*/ 	.byte	0x04, 0x05
        /*0b3e*/ 	.short	(.L_51 - .L_50)
.L_50:
        /*0b40*/ 	.word	0x00000100
        /*0b44*/ 	.word	0x00000001
        /*0b48*/ 	.word	0x00000001


	//----- nvinfo : EIATTR_CRS_STACK_SIZE
	.align		4
.L_51:
        /*0b4c*/ 	.byte	0x04, 0x1e
        /*0b4e*/ 	.short	(.L_53 - .L_52)
.L_52:
        /*0b50*/ 	.word	0x00000000


	//----- nvinfo : EIATTR_CBANK_PARAM_SIZE
	.align		4
.L_53:
        /*0b54*/ 	.byte	0x03, 0x19
        /*0b56*/ 	.short	0x0800


	//----- nvinfo : EIATTR_PARAM_CBANK
	.align		4
        /*0b58*/ 	.byte	0x04, 0x0a
        /*0b5a*/ 	.short	(.L_55 - .L_54)
	.align		4
.L_54:
        /*0b5c*/ 	.word	index@(.nv.constant0._ZN7cutlass13device_kernelINS_4gemm6kernel13GemmUniversalIN4cute5tupleIJiiiiEEENS1_10collective13CollectiveMmaINS1_35MainloopSm100TmaUmmaWarpSpecializedILi13ELi2ELi4ENS5_IJNS4_1CILi2EEENSA_ILi1EEESC_EEEEENS5_IJNSA_ILi128EEESF_SF_EEEaNS5_IJlSC_lEEEaSH_NS4_8TiledMMAINS4_8MMA_AtomIJNS4_21SM100_MMA_S8_2x1SM_SSIaaiLi128ELi128ELNS4_4UMMA5MajorE0ELSM_0ELNSL_8SaturateE0EEEEEENS4_6LayoutINS5_IJSC_SC_SC_EEENS5_IJNSA_ILi0EEESS_SS_EEEEENS5_IJNS4_10UnderscoreESV_SV_EEEEENS4_18SM100_TMA_2SM_LOADENS4_14ComposedLayoutINS4_7SwizzleILi3ELi4ELi3EEENS4_18smem_ptr_flag_bitsILi8EEENSQ_INS5_IJNSA_ILi8EEESF_EEENS5_IJSF_SC_EEEEEEEvNS4_8identityESY_S18_vS19_EENS_8epilogue10collective18CollectiveEpilogueINS1B_23Sm100TmaWarpSpecializedILi2ELi2ELi32ELb0ELb0EEEJNS5_IJNSA_ILi64EEESF_SF_EEENS5_IJNSQ_IS1G_SC_EENSQ_INS5_IJNSA_ILi32EEESB_EEENS5_IJSC_S1G_EEEEEEEEaSH_aSH_NS1B_6fusion15FusionCallbacksIS1F_NS1O_17LinearCombinationIaiaiLNS_15FloatRoundStyleE2EEES1H_S1N_JEEENS4_5SM1004TMEM4LOAD26SM100_TMEM_LOAD_32dp32b32xENS4_13SM90_TMA_LOADENSZ_INS10_ILi1ELi4ELi3EEES13_NSQ_INS5_IJS14_S1J_EEENS5_IJS1J_SC_EEEEEEENS4_39AutoVectorizingCopyWithAssumedAlignmentILi128EEENS4_14SM90_TMA_STOREES23_S25_S25_EEEvvEEEEvNT_6ParamsE)
        /*0b60*/ 	.short	0x0380
        /*0b62*/ 	.short	0x0800


	//----- nvinfo : EIATTR_SW_WAR
	.align		4
.L_55:
        /*0b64*/ 	.byte	0x04, 0x36
        /*0b66*/ 	.short	(.L_57 - .L_56)
.L_56:
        /*0b68*/ 	.word	0x00000008
.L_57:


//--------------------- .nv.callgraph             --------------------------
	.section	.nv.callgraph,"",@"SHT_CUDA_CALLGRAPH"
	.align	4
	.sectionentsize	8
	.align		4
        /*0000*/ 	.word	0x00000000
	.align		4
        /*0004*/ 	.word	0xffffffff
	.align		4
        /*0008*/ 	.word	index@(_ZN7cutlass13device_kernelINS_4gemm6kernel13GemmUniversalIN4cute5tupleIJiiiiEEENS1_10collective13CollectiveMmaINS1_35MainloopSm100TmaUmmaWarpSpecializedILi13ELi2ELi4ENS5_IJNS4_1CILi2EEENSA_ILi1EEESC_EEEEENS5_IJNSA_ILi128EEESF_SF_EEEaNS5_IJlSC_lEEEaSH_NS4_8TiledMMAINS4_8MMA_AtomIJNS4_21SM100_MMA_S8_2x1SM_SSIaaiLi128ELi128ELNS4_4UMMA5MajorE0ELSM_0ELNSL_8SaturateE0EEEEEENS4_6LayoutINS5_IJSC_SC_SC_EEENS5_IJNSA_ILi0EEESS_SS_EEEEENS5_IJNS4_10UnderscoreESV_SV_EEEEENS4_18SM100_TMA_2SM_LOADENS4_14ComposedLayoutINS4_7SwizzleILi3ELi4ELi3EEENS4_18smem_ptr_flag_bitsILi8EEENSQ_INS5_IJNSA_ILi8EEESF_EEENS5_IJSF_SC_EEEEEEEvNS4_8identityESY_S18_vS19_EENS_8epilogue10collective18CollectiveEpilogueINS1B_23Sm100TmaWarpSpecializedILi2ELi2ELi32ELb0ELb0EEEJNS5_IJNSA_ILi64EEESF_SF_EEENS5_IJNSQ_IS1G_SC_EENSQ_INS5_IJNSA_ILi32EEESB_EEENS5_IJSC_S1G_EEEEEEEEaSH_aSH_NS1B_6fusion15FusionCallbacksIS1F_NS1O_17LinearCombinationIaiaiLNS_15FloatRoundStyleE2EEES1H_S1N_JEEENS4_5SM1004TMEM4LOAD26SM100_TMEM_LOAD_32dp32b32xENS4_13SM90_TMA_LOADENSZ_INS10_ILi1ELi4ELi3EEES13_NSQ_INS5_IJS14_S1J_EEENS5_IJS1J_SC_EEEEEEENS4_39AutoVectorizingCopyWithAssumedAlignmentILi128EEENS4_14SM90_TMA_STOREES23_S25_S25_EEEvvEEEEvNT_6ParamsE)
	.align		4
        /*000c*/ 	.word	index@(__assertfail)
	.align		4
        /*0010*/ 	.word	0x00000000
	.align		4
        /*0014*/ 	.word	0xfffffffe
	.align		4
        /*0018*/ 	.word	0x00000000
	.align		4
        /*001c*/ 	.word	0xfffffffd
	.align		4
        /*0020*/ 	.word	0x00000000
	.align		4
        /*0024*/ 	.word	0xfffffffc


//--------------------- .nv.constant4             --------------------------
	.section	.nv.constant4,"a",@progbits
	.align	8
	.align		8
.nv.constant4:
        /*0000*/ 	.dword	__assertfail
	.align		8
        /*0008*/ 	.dword	__unnamed_1
	.align		8
        /*0010*/ 	.dword	__unnamed_2
	.align		8
        /*0018*/ 	.dword	_ZN40_INTERNAL_2544dc99_4_k_cu_e0bdc2ae_100704cuda3std3__45__cpo5beginE
	.align		8
        /*0020*/ 	.dword	_ZN40_INTERNAL_2544dc99_4_k_cu_e0bdc2ae_100704cuda3std3__45__cpo3endE
	.align		8
        /*0028*/ 	.dword	_ZN40_INTERNAL_2544dc99_4_k_cu_e0bdc2ae_100704cuda3std3__45__cpo6cbeginE
	.align		8
        /*0030*/ 	.dword	_ZN40_INTERNAL_2544dc99_4_k_cu_e0bdc2ae_100704cuda3std3__45__cpo4cendE
	.align		8
        /*0038*/ 	.dword	_ZN40_INTERNAL_2544dc99_4_k_cu_e0bdc2ae_100704cuda3std3__442_GLOBAL__N__2544dc99_4_k_cu_e0bdc2ae_100706ignoreE
	.align		8
        /*0040*/ 	.dword	_ZN40_INTERNAL_2544dc99_4_k_cu_e0bdc2ae_100704cuda3std3__419piecewise_constructE
	.align		8
        /*0048*/ 	.dword	_ZN40_INTERNAL_2544dc99_4_k_cu_e0bdc2ae_100704cuda3std3__48in_placeE
	.align		8
        /*0050*/ 	.dword	_ZN40_INTERNAL_2544dc99_4_k_cu_e0bdc2ae_100704cuda3std6ranges3__45__cpo4swapE
	.align		8
        /*0058*/ 	.dword	_ZN40_INTERNAL_2544dc99_4_k_cu_e0bdc2ae_100704cuda3std6ranges3__45__cpo9iter_moveE
	.align		8
        /*0060*/ 	.dword	_ZN40_INTERNAL_2544dc99_4_k_cu_e0bdc2ae_100704cute7productE
	.align		8
        /*0068*/ 	.dword	_ZN40_INTERNAL_2544dc99_4_k_cu_e0bdc2ae_100704cute1_E
	.align		8
        /*0070*/ 	.dword	$str$25
	.align		8
        /*0078*/ 	.dword	$str$26
	.align		8
        /*0080*/ 	.dword	$str$27
	.align		8
        /*0088*/ 	.dword	$str$28


//--------------------- .text._ZN7cutlass13device_kernelINS_4gemm6kernel13GemmUniversalIN4cute5tupleIJiiiiEEENS1_10collective13CollectiveMmaINS1_35MainloopSm100TmaUmmaWarpSpecializedILi13ELi2ELi4ENS5_IJNS4_1CILi2EEENSA_ILi1EEESC_EEEEENS5_IJNSA_ILi128EEESF_SF_EEEaNS5_IJlSC_lEEEaSH_NS4_8TiledMMAINS4_8MMA_AtomIJNS4_21SM100_MMA_S8_2x1SM_SSIaaiLi128ELi128ELNS4_4UMMA5MajorE0ELSM_0ELNSL_8SaturateE0EEEEEENS4_6LayoutINS5_IJSC_SC_SC_EEENS5_IJNSA_ILi0EEESS_SS_EEEEENS5_IJNS4_10UnderscoreESV_SV_EEEEENS4_18SM100_TMA_2SM_LOADENS4_14ComposedLayoutINS4_7SwizzleILi3ELi4ELi3EEENS4_18smem_ptr_flag_bitsILi8EEENSQ_INS5_IJNSA_ILi8EEESF_EEENS5_IJSF_SC_EEEEEEEvNS4_8identityESY_S18_vS19_EENS_8epilogue10collective18CollectiveEpilogueINS1B_23Sm100TmaWarpSpecializedILi2ELi2ELi32ELb0ELb0EEEJNS5_IJNSA_ILi64EEESF_SF_EEENS5_IJNSQ_IS1G_SC_EENSQ_INS5_IJNSA_ILi32EEESB_EEENS5_IJSC_S1G_EEEEEEEEaSH_aSH_NS1B_6fusion15FusionCallbacksIS1F_NS1O_17LinearCombinationIaiaiLNS_15FloatRoundStyleE2EEES1H_S1N_JEEENS4_5SM1004TMEM4LOAD26SM100_TMEM_LOAD_32dp32b32xENS4_13SM90_TMA_LOADENSZ_INS10_ILi1ELi4ELi3EEES13_NSQ_INS5_IJS14_S1J_EEENS5_IJS1J_SC_EEEEEEENS4_39AutoVectorizingCopyWithAssumedAlignmentILi128EEENS4_14SM90_TMA_STOREES23_S25_S25_EEEvvEEEEvNT_6ParamsE --------------------------
	.section	.text._ZN7cutlass13device_kernelINS_4gemm6kernel13GemmUniversalIN4cute5tupleIJiiiiEEENS1_10collective13CollectiveMmaINS1_35MainloopSm100TmaUmmaWarpSpecializedILi13ELi2ELi4ENS5_IJNS4_1CILi2EEENSA_ILi1EEESC_EEEEENS5_IJNSA_ILi128EEESF_SF_EEEaNS5_IJlSC_lEEEaSH_NS4_8TiledMMAINS4_8MMA_AtomIJNS4_21SM100_MMA_S8_2x1SM_SSIaaiLi128ELi128ELNS4_4UMMA5MajorE0ELSM_0ELNSL_8SaturateE0EEEEEENS4_6LayoutINS5_IJSC_SC_SC_EEENS5_IJNSA_ILi0EEESS_SS_EEEEENS5_IJNS4_10UnderscoreESV_SV_EEEEENS4_18SM100_TMA_2SM_LOADENS4_14ComposedLayoutINS4_7SwizzleILi3ELi4ELi3EEENS4_18smem_ptr_flag_bitsILi8EEENSQ_INS5_IJNSA_ILi8EEESF_EEENS5_IJSF_SC_EEEEEEEvNS4_8identityESY_S18_vS19_EENS_8epilogue10collective18CollectiveEpilogueINS1B_23Sm100TmaWarpSpecializedILi2ELi2ELi32ELb0ELb0EEEJNS5_IJNSA_ILi64EEESF_SF_EEENS5_IJNSQ_IS1G_SC_EENSQ_INS5_IJNSA_ILi32EEESB_EEENS5_IJSC_S1G_EEEEEEEEaSH_aSH_NS1B_6fusion15FusionCallbacksIS1F_NS1O_17LinearCombinationIaiaiLNS_15FloatRoundStyleE2EEES1H_S1N_JEEENS4_5SM1004TMEM4LOAD26SM100_TMEM_LOAD_32dp32b32xENS4_13SM90_TMA_LOADENSZ_INS10_ILi1ELi4ELi3EEES13_NSQ_INS5_IJS14_S1J_EEENS5_IJS1J_SC_EEEEEEENS4_39AutoVectorizingCopyWithAssumedAlignmentILi128EEENS4_14SM90_TMA_STOREES23_S25_S25_EEEvvEEEEvNT_6ParamsE,"ax",@progbits
	.align	128
.text._ZN7cutlass13device_kernelINS_4gemm6kernel13GemmUniversalIN4cute5tupleIJiiiiEEENS1_10collective13CollectiveMmaINS1_35MainloopSm100TmaUmmaWarpSpecializedILi13ELi2ELi4ENS5_IJNS4_1CILi2EEENSA_ILi1EEESC_EEEEENS5_IJNSA_ILi128EEESF_SF_EEEaNS5_IJlSC_lEEEaSH_NS4_8TiledMMAINS4_8MMA_AtomIJNS4_21SM100_MMA_S8_2x1SM_SSIaaiLi128ELi128ELNS4_4UMMA5MajorE0ELSM_0ELNSL_8SaturateE0EEEEEENS4_6LayoutINS5_IJSC_SC_SC_EEENS5_IJNSA_ILi0EEESS_SS_EEEEENS5_IJNS4_10UnderscoreESV_SV_EEEEENS4_18SM100_TMA_2SM_LOADENS4_14ComposedLayoutINS4_7SwizzleILi3ELi4ELi3EEENS4_18smem_ptr_flag_bitsILi8EEENSQ_INS5_IJNSA_ILi8EEESF_EEENS5_IJSF_SC_EEEEEEEvNS4_8identityESY_S18_vS19_EENS_8epilogue10collective18CollectiveEpilogueINS1B_23Sm100TmaWarpSpecializedILi2ELi2ELi32ELb0ELb0EEEJNS5_IJNSA_ILi64EEESF_SF_EEENS5_IJNSQ_IS1G_SC_EENSQ_INS5_IJNSA_ILi32EEESB_EEENS5_IJSC_S1G_EEEEEEEEaSH_aSH_NS1B_6fusion15FusionCallbacksIS1F_NS1O_17LinearCombinationIaiaiLNS_15FloatRoundStyleE2EEES1H_S1N_JEEENS4_5SM1004TMEM4LOAD26SM100_TMEM_LOAD_32dp32b32xENS4_13SM90_TMA_LOADENSZ_INS10_ILi1ELi4ELi3EEES13_NSQ_INS5_IJS14_S1J_EEENS5_IJS1J_SC_EEEEEEENS4_39AutoVectorizingCopyWithAssumedAlignmentILi128EEENS4_14SM90_TMA_STOREES23_S25_S25_EEEvvEEEEvNT_6ParamsE:
        .type           _ZN7cutlass13device_kernelINS_4gemm6kernel13GemmUniversalIN4cute5tupleIJiiiiEEENS1_10collective13CollectiveMmaINS1_35MainloopSm100TmaUmmaWarpSpecializedILi13ELi2ELi4ENS5_IJNS4_1CILi2EEENSA_ILi1EEESC_EEEEENS5_IJNSA_ILi128EEESF_SF_EEEaNS5_IJlSC_lEEEaSH_NS4_8TiledMMAINS4_8MMA_AtomIJNS4_21SM100_MMA_S8_2x1SM_SSIaaiLi128ELi128ELNS4_4UMMA5MajorE0ELSM_0ELNSL_8SaturateE0EEEEEENS4_6LayoutINS5_IJSC_SC_SC_EEENS5_IJNSA_ILi0EEESS_SS_EEEEENS5_IJNS4_10UnderscoreESV_SV_EEEEENS4_18SM100_TMA_2SM_LOADENS4_14ComposedLayoutINS4_7SwizzleILi3ELi4ELi3EEENS4_18smem_ptr_flag_bitsILi8EEENSQ_INS5_IJNSA_ILi8EEESF_EEENS5_IJSF_SC_EEEEEEEvNS4_8identityESY_S18_vS19_EENS_8epilogue10collective18CollectiveEpilogueINS1B_23Sm100TmaWarpSpecializedILi2ELi2ELi32ELb0ELb0EEEJNS5_IJNSA_ILi64EEESF_SF_EEENS5_IJNSQ_IS1G_SC_EENSQ_INS5_IJNSA_ILi32EEESB_EEENS5_IJSC_S1G_EEEEEEEEaSH_aSH_NS1B_6fusion15FusionCallbacksIS1F_NS1O_17LinearCombinationIaiaiLNS_15FloatRoundStyleE2EEES1H_S1N_JEEENS4_5SM1004TMEM4LOAD26SM100_TMEM_LOAD_32dp32b32xENS4_13SM90_TMA_LOADENSZ_INS10_ILi1ELi4ELi3EEES13_NSQ_INS5_IJS14_S1J_EEENS5_IJS1J_SC_EEEEEEENS4_39AutoVectorizingCopyWithAssumedAlignmentILi128EEENS4_14SM90_TMA_STOREES23_S25_S25_EEEvvEEEEvNT_6ParamsE,@function
        .size           _ZN7cutlass13device_kernelINS_4gemm6kernel13GemmUniversalIN4cute5tupleIJiiiiEEENS1_10collective13CollectiveMmaINS1_35MainloopSm100TmaUmmaWarpSpecializedILi13ELi2ELi4ENS5_IJNS4_1CILi2EEENSA_ILi1EEESC_EEEEENS5_IJNSA_ILi128EEESF_SF_EEEaNS5_IJlSC_lEEEaSH_NS4_8TiledMMAINS4_8MMA_AtomIJNS4_21SM100_MMA_S8_2x1SM_SSIaaiLi128ELi128ELNS4_4UMMA5MajorE0ELSM_0ELNSL_8SaturateE0EEEEEENS4_6LayoutINS5_IJSC_SC_SC_EEENS5_IJNSA_ILi0EEESS_SS_EEEEENS5_IJNS4_10UnderscoreESV_SV_EEEEENS4_18SM100_TMA_2SM_LOADENS4_14ComposedLayoutINS4_7SwizzleILi3ELi4ELi3EEENS4_18smem_ptr_flag_bitsILi8EEENSQ_INS5_IJNSA_ILi8EEESF_EEENS5_IJSF_SC_EEEEEEEvNS4_8identityESY_S18_vS19_EENS_8epilogue10collective18CollectiveEpilogueINS1B_23Sm100TmaWarpSpecializedILi2ELi2ELi32ELb0ELb0EEEJNS5_IJNSA_ILi64EEESF_SF_EEENS5_IJNSQ_IS1G_SC_EENSQ_INS5_IJNSA_ILi32EEESB_EEENS5_IJSC_S1G_EEEEEEEEaSH_aSH_NS1B_6fusion15FusionCallbacksIS1F_NS1O_17LinearCombinationIaiaiLNS_15FloatRoundStyleE2EEES1H_S1N_JEEENS4_5SM1004TMEM4LOAD26SM100_TMEM_LOAD_32dp32b32xENS4_13SM90_TMA_LOADENSZ_INS10_ILi1ELi4ELi3EEES13_NSQ_INS5_IJS14_S1J_EEENS5_IJS1J_SC_EEEEEEENS4_39AutoVectorizingCopyWithAssumedAlignmentILi128EEENS4_14SM90_TMA_STOREES23_S25_S25_EEEvvEEEEvNT_6ParamsE,(.L_x_191 - _ZN7cutlass13device_kernelINS_4gemm6kernel13GemmUniversalIN4cute5tupleIJiiiiEEENS1_10collective13CollectiveMmaINS1_35MainloopSm100TmaUmmaWarpSpecializedILi13ELi2ELi4ENS5_IJNS4_1CILi2EEENSA_ILi1EEESC_EEEEENS5_IJNSA_ILi128EEESF_SF_EEEaNS5_IJlSC_lEEEaSH_NS4_8TiledMMAINS4_8MMA_AtomIJNS4_21SM100_MMA_S8_2x1SM_SSIaaiLi128ELi128ELNS4_4UMMA5MajorE0ELSM_0ELNSL_8SaturateE0EEEEEENS4_6LayoutINS5_IJSC_SC_SC_EEENS5_IJNSA_ILi0EEESS_SS_EEEEENS5_IJNS4_10UnderscoreESV_SV_EEEEENS4_18SM100_TMA_2SM_LOADENS4_14ComposedLayoutINS4_7SwizzleILi3ELi4ELi3EEENS4_18smem_ptr_flag_bitsILi8EEENSQ_INS5_IJNSA_ILi8EEESF_EEENS5_IJSF_SC_EEEEEEEvNS4_8identityESY_S18_vS19_EENS_8epilogue10collective18CollectiveEpilogueINS1B_23Sm100TmaWarpSpecializedILi2ELi2ELi32ELb0ELb0EEEJNS5_IJNSA_ILi64EEESF_SF_EEENS5_IJNSQ_IS1G_SC_EENSQ_INS5_IJNSA_ILi32EEESB_EEENS5_IJSC_S1G_EEEEEEEEaSH_aSH_NS1B_6fusion15FusionCallbacksIS1F_NS1O_17LinearCombinationIaiaiLNS_15FloatRoundStyleE2EEES1H_S1N_JEEENS4_5SM1004TMEM4LOAD26SM100_TMEM_LOAD_32dp32b32xENS4_13SM90_TMA_LOADENSZ_INS10_ILi1ELi4ELi3EEES13_NSQ_INS5_IJS14_S1J_EEENS5_IJS1J_SC_EEEEEEENS4_39AutoVectorizingCopyWithAssumedAlignmentILi128EEENS4_14SM90_TMA_STOREES23_S25_S25_EEEvvEEEEvNT_6ParamsE)
        .other          _ZN7cutlass13device_kernelINS_4gemm6kernel13GemmUniversalIN4cute5tupleIJiiiiEEENS1_10collective13CollectiveMmaINS1_35MainloopSm100TmaUmmaWarpSpecializedILi13ELi2ELi4ENS5_IJNS4_1CILi2EEENSA_ILi1EEESC_EEEEENS5_IJNSA_ILi128EEESF_SF_EEEaNS5_IJlSC_lEEEaSH_NS4_8TiledMMAINS4_8MMA_AtomIJNS4_21SM100_MMA_S8_2x1SM_SSIaaiLi128ELi128ELNS4_4UMMA5MajorE0ELSM_0ELNSL_8SaturateE0EEEEEENS4_6LayoutINS5_IJSC_SC_SC_EEENS5_IJNSA_ILi0EEESS_SS_EEEEENS5_IJNS4_10UnderscoreESV_SV_EEEEENS4_18SM100_TMA_2SM_LOADENS4_14ComposedLayoutINS4_7SwizzleILi3ELi4ELi3EEENS4_18smem_ptr_flag_bitsILi8EEENSQ_INS5_IJNSA_ILi8EEESF_EEENS5_IJSF_SC_EEEEEEEvNS4_8identityESY_S18_vS19_EENS_8epilogue10collective18CollectiveEpilogueINS1B_23Sm100TmaWarpSpecializedILi2ELi2ELi32ELb0ELb0EEEJNS5_IJNSA_ILi64EEESF_SF_EEENS5_IJNSQ_IS1G_SC_EENSQ_INS5_IJNSA_ILi32EEESB_EEENS5_IJSC_S1G_EEEEEEEEaSH_aSH_NS1B_6fusion15FusionCallbacksIS1F_NS1O_17LinearCombinationIaiaiLNS_15FloatRoundStyleE2EEES1H_S1N_JEEENS4_5SM1004TMEM4LOAD26SM100_TMEM_LOAD_32dp32b32xENS4_13SM90_TMA_LOADENSZ_INS10_ILi1ELi4ELi3EEES13_NSQ_INS5_IJS14_S1J_EEENS5_IJS1J_SC_EEEEEEENS4_39AutoVectorizingCopyWithAssumedAlignmentILi128EEENS4_14SM90_TMA_STOREES23_S25_S25_EEEvvEEEEvNT_6ParamsE,@"STO_CUDA_ENTRY STV_DEFAULT"
_ZN7cutlass13device_kernelINS_4gemm6kernel13GemmUniversalIN4cute5tupleIJiiiiEEENS1_10collective13CollectiveMmaINS1_35MainloopSm100TmaUmmaWarpSpecializedILi13ELi2ELi4ENS5_IJNS4_1CILi2EEENSA_ILi1EEESC_EEEEENS5_IJNSA_ILi128EEESF_SF_EEEaNS5_IJlSC_lEEEaSH_NS4_8TiledMMAINS4_8MMA_AtomIJNS4_21SM100_MMA_S8_2x1SM_SSIaaiLi128ELi128ELNS4_4UMMA5MajorE0ELSM_0ELNSL_8SaturateE0EEEEEENS4_6LayoutINS5_IJSC_SC_SC_EEENS5_IJNSA_ILi0EEESS_SS_EEEEENS5_IJNS4_10UnderscoreESV_SV_EEEEENS4_18SM100_TMA_2SM_LOADENS4_14ComposedLayoutINS4_7SwizzleILi3ELi4ELi3EEENS4_18smem_ptr_flag_bitsILi8EEENSQ_INS5_IJNSA_ILi8EEESF_EEENS5_IJSF_SC_EEEEEEEvNS4_8identityESY_S18_vS19_EENS_8epilogue10collective18CollectiveEpilogueINS1B_23Sm100TmaWarpSpecializedILi2ELi2ELi32ELb0ELb0EEEJNS5_IJNSA_ILi64EEESF_SF_EEENS5_IJNSQ_IS1G_SC_EENSQ_INS5_IJNSA_ILi32EEESB_EEENS5_IJSC_S1G_EEEEEEEEaSH_aSH_NS1B_6fusion15FusionCallbacksIS1F_NS1O_17LinearCombinationIaiaiLNS_15FloatRoundStyleE2EEES1H_S1N_JEEENS4_5SM1004TMEM4LOAD26SM100_TMEM_LOAD_32dp32b32xENS4_13SM90_TMA_LOADENSZ_INS10_ILi1ELi4ELi3EEES13_NSQ_INS5_IJS14_S1J_EEENS5_IJS1J_SC_EEEEEEENS4_39AutoVectorizingCopyWithAssumedAlignmentILi128EEENS4_14SM90_TMA_STOREES23_S25_S25_EEEvvEEEEvNT_6ParamsE:
[----:B------:R-:W1:Y:S01]  /*0000*/  LDC R1, c[0x0][0x37c] ;  /* 0x0000df00ff017b82 */ /* 0x000e620000000800 */
[----:B------:R-:W2:Y:S01]  /*0010*/  S2R R108, SR_TID.X ;  /* 0x00000000006c7919 */ /* 0x000ea20000002100 */
[----:B------:R-:W3:Y:S06]  /*0020*/  LDCU.64 UR6, c[0x0][0x890] ;  /* 0x00011200ff0677ac */ /* 0x000eec0008000a00 */
[----:B------:R-:W4:Y:S01]  /*0030*/  S2UR UR37, SR_CgaCtaId ;  /* 0x00000000002579c3 */ /* 0x000f220000008800 */
[----:B------:R-:W-:Y:S02]  /*0040*/  PRMT R91, RZ, 0x7610, R91 ;  /* 0x00007610ff5b7816 */ /* 0x000fe4000000005b */
[----:B------:R-:W-:Y:S01]  /*0050*/  ELECT P1, URZ, PT ;  /* 0x0000000000ff782f */ /* 0x000fe20003820000 */
[----:B------:R-:W1:Y:S01]  /*0060*/  LDCU.64 UR46, c[0x0][0x358] ;  /* 0x00006b00ff2e77ac */ /* 0x000e620008000a00 */
[----:B---3--:R-:W-:-:S04]  /*0070*/  UISETP.NE.U32.AND UP0, UPT, UR6, URZ, UPT ;  /* 0x000000ff0600728c */ /* 0x008fc8000bf05070 */
[----:B------:R-:W-:Y:S02]  /*0080*/  UISETP.NE.AND.EX UP0, UPT, UR7, URZ, UPT, UP0 ;  /* 0x000000ff0700728c */ /* 0x000fe4000bf05300 */
[----:B----4-:R-:W-:Y:S02]  /*0090*/  ULOP3.LUT UR5, UR37, 0x1, URZ, 0xc0, !UPT ;  /* 0x0000000125057892 */ /* 0x010fe4000f8ec0ff */
[----:B------:R-:W-:Y:S01]  /*00a0*/  ULOP3.LUT UR4, UR37, 0x1, URZ, 0x3c, !UPT ;  /* 0x0000000125047892 */ /* 0x000fe2000f8e3cff */
[----:B--2---:R-:W-:-:S05]  /*00b0*/  SHF.R.U32.HI R97, RZ, 0x5, R108 ;  /* 0x00000005ff617819 */ /* 0x004fca000001166c */
[----:B------:R-:W2:Y:S02]  /*00c0*/  SHFL.IDX PT, R0, R97, RZ, 0x1f ;  /* 0x00001fff61007589 */ /* 0x000ea400000e0000 */
[----:B--2---:R-:W-:Y:S01]  /*00d0*/  R2UR UR10, R0 ;  /* 0x00000000000a72ca */ /* 0x004fe200000e0000 */
[----:B-1----:R-:W-:-:S14]  /*00e0*/  BRA.U UP0, `(.L_x_0) ;  /* 0x00000001002c7547 */ /* 0x002fdc000b800000 */
[----:B------:R-:W1:Y:S02]  /*00f0*/  LDCU.64 UR8, c[0x0][0x888] ;  /* 0x00011100ff0877ac */ /* 0x000e640008000a00 */
[----:B-1----:R-:W-:-:S04]  /*0100*/  UISETP.NE.U32.AND UP0, UPT, UR8, URZ, UPT ;  /* 0x000000ff0800728c */ /* 0x002fc8000bf05070 */
[----:B------:R-:W-:-:S09]  /*0110*/  UISETP.NE.AND.EX UP0, UPT, UR9, URZ, UPT, UP0 ;  /* 0x000000ff0900728c */ /* 0x000fd2000bf05300 */
[----:B------:R-:W-:Y:S05]  /*0120*/  BRA.U !UP0, `(.L_x_1) ;  /* 0x0000000108107547 */ /* 0x000fea000b800000 */
[----:B------:R-:W1:Y:S02]  /*0130*/  LDC.64 R50, c[0x0][0x888] ;  /* 0x00022200ff327b82 */ /* 0x000e640000000a00 */
[----:B-1----:R1:W5:Y:S01]  /*0140*/  LDG.E R50, desc[UR46][R50.64] ;  /* 0x0000002e32327981 */ /* 0x002362000c1e1900 */
[----:B------:R-:W-:Y:S01]  /*0150*/  HFMA2 R91, -RZ, RZ, 0, 5.9604644775390625e-08 ;  /* 0x00000001ff5b7431 */ /* 0x000fe200000001ff */
[----:B------:R-:W-:Y:S05]  /*0160*/  BRA `(.L_x_0) ;  /* 0x00000000000c7947 */ /* 0x000fea0003800000 */
.L_x_1:
[----:B------:R-:W1:Y:S01]  /*0170*/  LDCU UR8, c[0x0][0x880] ;  /* 0x00011000ff0877ac */ /* 0x000e620008000800 */
[----:B------:R-:W-:Y:S01]  /*0180*/  HFMA2 R91, -RZ, RZ, 0, 5.9604644775390625e-08 ;  /* 0x00000001ff5b7431 */ /* 0x000fe200000001ff */
[----:B-1----:R-:W-:-:S07]  /*0190*/  MOV R50, UR8 ;  /* 0x0000000800327c02 */ /* 0x002fce0008000f00 */
.L_x_0:
[----:B------:R-:W2:Y:S02]  /*01a0*/  LDCU.64 UR8, c[0x0][0x8b0] ;  /* 0x00011600ff0877ac */ /* 0x000ea40008000a00 */
[----:B--2---:R-:W-:-:S04]  /*01b0*/  UISETP.NE.U32.AND UP0, UPT, UR8, URZ, UPT ;  /* 0x000000ff0800728c */ /* 0x004fc8000bf05070 */
[----:B------:R-:W-:-:S09]  /*01c0*/  UISETP.NE.AND.EX UP0, UPT, UR9, URZ, UPT, UP0 ;  /* 0x000000ff0900728c */ /* 0x000fd2000bf05300 */
[----:B------:R-:W-:Y:S05]  /*01d0*/  BRA.U UP0, `(.L_x_2) ;  /* 0x0000000100247547 */ /* 0x000fea000b800000 */
[----:B------:R-:W2:Y:S02]  /*01e0*/  LDCU.64 UR8, c[0x0][0x8a8] ;  /* 0x00011500ff0877ac */ /* 0x000ea40008000a00 */
[----:B--2---:R-:W-:-:S04]  /*01f0*/  UISETP.NE.U32.AND UP0, UPT, UR8, URZ, UPT ;  /* 0x000000ff0800728c */ /* 0x004fc8000bf05070 */
[----:B------:R-:W-:-:S09]  /*0200*/  UISETP.NE.AND.EX UP0, UPT, UR9, URZ, UPT, UP0 ;  /* 0x000000ff0900728c */ /* 0x000fd2000bf05300 */
[----:B------:R-:W-:Y:S05]  /*0210*/  BRA.U !UP0, `(.L_x_3) ;  /* 0x00000001080c7547 */ /* 0x000fea000b800000 */
[----:B------:R-:W2:Y:S02]  /*0220*/  LDC.64 R46, c[0x0][0x8a8] ;  /* 0x00022a00ff2e7b82 */ /* 0x000ea40000000a00 */
[----:B--2---:R2:W5:Y:S01]  /*0230*/  LDG.E R46, desc[UR46][R46.64] ;  /* 0x0000002e2e2e7981 */ /* 0x004562000c1e1900 */
[----:B------:R-:W-:Y:S05]  /*0240*/  BRA `(.L_x_2) ;  /* 0x0000000000087947 */ /* 0x000fea0003800000 */
.L_x_3:
[----:B------:R-:W2:Y:S02]  /*0250*/  LDCU UR8, c[0x0][0x8a0] ;  /* 0x00011400ff0877ac */ /* 0x000ea40008000800 */
[----:B--2---:R-:W-:Y:S02]  /*0260*/  MOV R46, UR8 ;  /* 0x00000008002e7c02 */ /* 0x004fe40008000f00 */
.L_x_2:
[----:B------:R-:W-:Y:S01]  /*0270*/  IMAD.U32 R0, RZ, RZ, UR10 ;  /* 0x0000000aff007e24 */ /* 0x000fe2000f8e00ff */
[----:B------:R-:W-:Y:S04]  /*0280*/  BSSY.RECONVERGENT B0, `(.L_x_4) ;  /* 0x000000c000007945 */ /* 0x000fe80003800200 */
[C---:B------:R-:W-:Y:S02]  /*0290*/  ISETP.NE.OR P2, PT, R0.reuse, 0x1, !P1 ;  /* 0x000000010000780c */ /* 0x040fe40004f45670 */
[----:B------:R-:W-:-:S11]  /*02a0*/  ISETP.NE.OR P0, PT, R0, 0x3, !P1 ;  /* 0x000000030000780c */ /* 0x000fd60004f05670 */
[----:B------:R-:W-:Y:S05]  /*02b0*/  @P2 BRA `(.L_x_5) ;  /* 0x0000000000202947 */ /* 0x000fea0003800000 */
[----:B------:R-:W3:Y:S02]  /*02c0*/  LDCU.64 UR8, c[0x0][0x348] ;  /* 0x00006900ff0877ac */ /* 0x000ee40008000a00 */
[----:B---3--:R-:W-:Y:S02]  /*02d0*/  UIADD3 UR12, UP1, UPT, UR8, 0x80, URZ ;  /* 0x00000080080c7890 */ /* 0x008fe4000ff3e0ff */
[----:B------:R-:W-:Y:S02]  /*02e0*/  UIADD3 UR8, UP0, UPT, UR8, 0x180, URZ ;  /* 0x0000018008087890 */ /* 0x000fe4000ff1e0ff */
[----:B------:R-:W-:Y:S02]  /*02f0*/  UIADD3.X UR13, UPT, UPT, URZ, UR9, URZ, UP1, !UPT ;  /* 0x00000009ff0d7290 */ /* 0x000fe40008ffe4ff */
[----:B------:R-:W-:-:S07]  /*0300*/  UIADD3.X UR9, UPT, UPT, URZ, UR9, URZ, UP0, !UPT ;  /* 0x00000009ff097290 */ /* 0x000fce00087fe4ff */
[----:B------:R3:W-:Y:S02]  /*0310*/  UTMACCTL.PF [UR12] ;  /* 0x000000000c0079b9 */ /* 0x0007e40008040000 */
[----:B------:R3:W-:Y:S02]  /*0320*/  UTMACCTL.PF [UR8] ;  /* 0x00000000080079b9 */ /* 0x0007e40008040000 */
[----:B---3--:R-:W-:Y:S01]  /*0330*/  NOP ;  /* 0x0000000000007918 */ /* 0x008fe20000000000 */
.L_x_5:
[----:B------:R-:W-:Y:S05]  /*0340*/  BSYNC.RECONVERGENT B0 ;  /* 0x0000000000007941 */ /* 0x000fea0003800200 */
.L_x_4:
[----:B------:R-:W-:Y:S04]  /*0350*/  BSSY.RECONVERGENT B0, `(.L_x_6) ;  /* 0x000000a000007945 */ /* 0x000fe80003800200 */
        /* <DEDUP_REMOVED lines=9> */
.L_x_7:
[----:B------:R-:W-:Y:S05]  /*03f0*/  BSYNC.RECONVERGENT B0 ;  /* 0x0000000000007941 */ /* 0x000fea0003800200 */
.L_x_6:
[----:B------:R-:W3:Y:S01]  /*0400*/  LDCU.64 UR8, c[0x0][0x888] ;  /* 0x00011100ff0877ac */ /* 0x000ee20008000a00 */
[----:B------:R-:W-:Y:S02]  /*0410*/  UISETP.EQ.U32.AND UP1, UPT, UR6, URZ, UPT ;  /* 0x000000ff0600728c */ /* 0x000fe4000bf22070 */
[----:B------:R-:W-:Y:S02]  /*0420*/  UPLOP3.LUT UP5, UPT, UPT, UPT, UPT, 0x80, 0x8 ;  /* 0x000000000008789c */ /* 0x000fe40003faf070 */
[----:B---3--:R-:W-:-:S04]  /*0430*/  UISETP.NE.U32.AND UP0, UPT, UR8, URZ, UPT ;  /* 0x000000ff0800728c */ /* 0x008fc8000bf05070 */
[----:B------:R-:W-:-:S04]  /*0440*/  UISETP.NE.AND.EX UP0, UPT, UR9, URZ, UPT, UP0 ;  /* 0x000000ff0900728c */ /* 0x000fc8000bf05300 */
[----:B------:R-:W-:-:S04]  /*0450*/  UISETP.EQ.OR.EX UP2, UPT, UR7, URZ, !UP0, UP1 ;  /* 0x000000ff0700728c */ /* 0x000fc8000c742710 */
[----:B------:R-:W-:-:S05]  /*0460*/  UP2UR UR50, UPR, URZ, 0x4 ;  /* 0x00000004ff327883 */ /* 0x000fca0008000000 */
[----:B------:R-:W-:Y:S07]  /*0470*/  BRA.U !UP2, `(.L_x_8) ;  /* 0x000000010a207547 */ /* 0x000fee000b800000 */
[----:B-----5:R-:W-:Y:S01]  /*0480*/  R2UR UR8, R50 ;  /* 0x00000000320872ca */ /* 0x020fe200000e0000 */
[----:B------:R-:W-:Y:S02]  /*0490*/  UISETP.NE.U32.AND UP2, UPT, UR6, URZ, UPT ;  /* 0x000000ff0600728c */ /* 0x000fe4000bf45070 */
[----:B------:R-:W-:Y:S02]  /*04a0*/  USEL UR6, URZ, 0xffffffff, UP0 ;  /* 0xffffffffff067887 */ /* 0x000fe40008000000 */
[----:B------:R-:W-:-:S08]  /*04b0*/  UISETP.NE.AND.EX UP2, UPT, UR7, URZ, UPT, UP2 ;  /* 0x000000ff0700728c */ /* 0x000fd0000bf45320 */
[----:B------:R-:W-:-:S04]  /*04c0*/  UISETP.NE.AND UP1, UPT, UR8, URZ, UPT ;  /* 0x000000ff0800728c */ /* 0x000fc8000bf25270 */
[----:B------:R-:W-:-:S04]  /*04d0*/  @!UP2 USEL UR6, URZ, 0xffffffff, UP1 ;  /* 0xffffffffff06a887 */ /* 0x000fc80008800000 */
[----:B------:R-:W-:-:S04]  /*04e0*/  ULOP3.LUT UR6, UR6, 0x1, URZ, 0xc0, !UPT ;  /* 0x0000000106067892 */ /* 0x000fc8000f8ec0ff */
[----:B------:R-:W-:-:S11]  /*04f0*/  UISETP.NE.U32.AND UP5, UPT, UR6, 0x1, UPT ;  /* 0x000000010600788c */ /* 0x000fd6000bfa5070 */
.L_x_8:
[----:B------:R-:W3:Y:S01]  /*0500*/  SHFL.IDX PT, R0, R97, RZ, 0x1f ;  /* 0x00001fff61007589 */ /* 0x000ee200000e0000 */
[----:B------:R-:W-:-:S04]  /*0510*/  UISETP.NE.AND UP1, UPT, UR10, 0x2, UPT ;  /* 0x000000020a00788c */ /* 0x000fc8000bf25270 */
[----:B------:R-:W-:Y:S02]  /*0520*/  UISETP.EQ.AND UP2, UPT, UR5, URZ, !UP1 ;  /* 0x000000ff0500728c */ /* 0x000fe4000cf42270 */
[----:B------:R-:W-:-:S04]  /*0530*/  USEL UR6, URZ, 0x1, UP1 ;  /* 0x00000001ff067887 */ /* 0x000fc80008800000 */
[----:B------:R-:W-:Y:S02]  /*0540*/  PLOP3.LUT P5, PT, P1, PT, UP2, 0x80, 0x8 ;  /* 0x000000000008781c */ /* 0x000fe40000faf028 */
[----:B---3--:R-:W-:-:S13]  /*0550*/  ISETP.NE.AND P0, PT, R0, RZ, PT ;  /* 0x000000ff0000720c */ /* 0x008fda0003f05270 */
[----:B------:R-:W-:Y:S05]  /*0560*/  @P0 BRA `(.L_x_9) ;  /* 0x0000000000980947 */ /* 0x000fea0003800000 */
[----:B------:R-:W-:Y:S01]  /*0570*/  ELECT P0, URZ, PT ;  /* 0x0000000000ff782f */ /* 0x000fe20003800000 */
[----:B------:R-:W-:-:S12]  /*0580*/  BSSY.RECONVERGENT B0, `(.L_x_9) ;  /* 0x0000024000007945 */ /* 0x000fd80003800200 */
[----:B------:R-:W-:Y:S05]  /*0590*/  @!P0 BRA `(.L_x_10) ;  /* 0x0000000000888947 */ /* 0x000fea0003800000 */
[----:B------:R-:W-:Y:S01]  /*05a0*/  UMOV UR8, 0x400 ;  /* 0x0000040000087882 */ /* 0x000fe20000000000 */
[----:B------:R-:W-:Y:S01]  /*05b0*/  UMOV UR7, 0x1 ;  /* 0x0000000100077882 */ /* 0x000fe20000000000 */
[----:B------:R-:W-:Y:S02]  /*05c0*/  ULEA UR8, UR37, UR8, 0x18 ;  /* 0x0000000825087291 */ /* 0x000fe4000f8ec0ff */
[----:B------:R-:W-:-:S04]  /*05d0*/  UIADD3 UR12, UPT, UPT, -UR7, 0x100000, URZ ;  /* 0x00100000070c7890 */ /* 0x000fc8000fffe1ff */
[----:B------:R-:W-:Y:S02]  /*05e0*/  USHF.L.U32 UR13, UR12, 0xb, URZ ;  /* 0x0000000b0c0d7899 */ /* 0x000fe400080006ff */
[----:B------:R-:W-:Y:S01]  /*05f0*/  USHF.L.U32 UR12, UR12, 0x1, URZ ;  /* 0x000000010c0c7899 */ /* 0x000fe200080006ff */
[----:B------:R-:W3:Y:S11]  /*0600*/  FENCE.VIEW.ASYNC.S ;  /* 0x00000000000073c6 */ /* 0x000ef60000000000 */
[----:B---3--:R3:W4:Y:S01]  /*0610*/  SYNCS.EXCH.64 URZ, [UR8], UR12 ;  /* 0x0000000c08ff75b2 */ /* 0x0087220008000100 */
[----:B------:R3:W1:Y:S01]  /*0620*/  SYNCS.EXCH.64 URZ, [UR8+0x68], UR12 ;  /* 0x0000680c08ff75b2 */ /* 0x0006620008000100 */
        /* <DEDUP_REMOVED lines=23> */
[----:B------:R3:W1:Y:S02]  /*07a0*/  SYNCS.EXCH.64 URZ, [UR8+0xc8], UR12 ;  /* 0x0000c80c08ff75b2 */ /* 0x0006640008000100 */
[----:B---34-:R-:W-:Y:S01]  /*07b0*/  NOP ;  /* 0x0000000000007918 */ /* 0x018fe20000000000 */
.L_x_10:
[----:B------:R-:W-:Y:S05]  /*07c0*/  BSYNC.RECONVERGENT B0 ;  /* 0x0000000000007941 */ /* 0x000fea0003800200 */
.L_x_9:
[----:B------:R-:W3:Y:S01]  /*07d0*/  SHFL.IDX PT, R0, R97, RZ, 0x1f ;  /* 0x00001fff61007589 */ /* 0x000ee200000e0000 */
[----:B------:R-:W-:Y:S01]  /*07e0*/  NOP ;  /* 0x0000000000007918 */ /* 0x000fe20000000000 */
[----:B---3--:R-:W-:-:S13]  /*07f0*/  ISETP.NE.AND P0, PT, R0, 0x1, PT ;  /* 0x000000010000780c */ /* 0x008fda0003f05270 */
[----:B------:R-:W-:Y:S05]  /*0800*/  @P0 BRA `(.L_x_11) ;  /* 0x0000000000440947 */ /* 0x000fea0003800000 */
[----:B------:R-:W-:Y:S01]  /*0810*/  UMOV UR9, 0x400 ;  /* 0x0000040000097882 */ /* 0x000fe20000000000 */
[----:B------:R-:W-:Y:S01]  /*0820*/  UMOV UR8, 0x20 ;  /* 0x0000002000087882 */ /* 0x000fe20000000000 */
[----:B------:R-:W-:Y:S01]  /*0830*/  UMOV UR7, 0x80 ;  /* 0x0000008000077882 */ /* 0x000fe20000000000 */
[----:B------:R-:W-:Y:S02]  /*0840*/  ULEA UR9, UR37, UR9, 0x18 ;  /* 0x0000000925097291 */ /* 0x000fe4000f8ec0ff */
[----:B------:R-:W-:-:S04]  /*0850*/  UIADD3 UR12, UPT, UPT, -UR8, 0x100000, URZ ;  /* 0x00100000080c7890 */ /* 0x000fc8000fffe1ff */
[----:B------:R-:W-:Y:S02]  /*0860*/  USHF.L.U32 UR13, UR12, 0xb, URZ ;  /* 0x0000000b0c0d7899 */ /* 0x000fe400080006ff */
[----:B------:R-:W-:Y:S02]  /*0870*/  USHF.L.U32 UR12, UR12, 0x1, URZ ;  /* 0x000000010c0c7899 */ /* 0x000fe400080006ff */
[----:B------:R-:W-:-:S04]  /*0880*/  UIADD3 UR14, UPT, UPT, -UR7, 0x100000, URZ ;  /* 0x00100000070e7890 */ /* 0x000fc8000fffe1ff */
[----:B------:R-:W-:Y:S02]  /*0890*/  USHF.L.U32 UR15, UR14, 0xb, URZ ;  /* 0x0000000b0e0f7899 */ /* 0x000fe400080006ff */
[----:B------:R-:W-:Y:S01]  /*08a0*/  USHF.L.U32 UR14, UR14, 0x1, URZ ;  /* 0x000000010e0e7899 */ /* 0x000fe200080006ff */
[----:B------:R-:W-:Y:S01]  /*08b0*/  ELECT P0, URZ, PT ;  /* 0x0000000000ff782f */ /* 0x000fe20003800000 */
[----:B------:R-:W3:Y:S02]  /*08c0*/  FENCE.VIEW.ASYNC.S ;  /* 0x00000000000073c6 */ /* 0x000ee40000000000 */
[----:B---3--:R3:W4:Y:S08]  /*08d0*/  SYNCS.EXCH.64 URZ, [UR9+0xd0], UR12 ;  /* 0x0000d00c09ff75b2 */ /* 0x0087300008000100 */
[----:B------:R3:W1:Y:S01]  /*08e0*/  SYNCS.EXCH.64 URZ, [UR9+0xe0], UR14 ;  /* 0x0000e00e09ff75b2 */ /* 0x0006620008000100 */
[----:B------:R3:W1:Y:S01]  /*08f0*/  SYNCS.EXCH.64 URZ, [UR9+0xd8], UR12 ;  /* 0x0000d80c09ff75b2 */ /* 0x0006620008000100 */
[----:B------:R3:W1:Y:S01]  /*0900*/  SYNCS.EXCH.64 URZ, [UR9+0xe8], UR14 ;  /* 0x0000e80e09ff75b2 */ /* 0x0006620008000100 */
[----:B------:R-:W-:Y:S01]  /*0910*/  NOP ;  /* 0x0000000000007918 */ /* 0x000fe20000000000 */
.L_x_11:
[----:B------:R-:W2:Y:S01]  /*0920*/  SHFL.IDX PT, R0, R97, RZ, 0x1f ;  /* 0x00001fff61007589 */ /* 0x000ea200000e0000 */
[----:B------:R-:W-:Y:S01]  /*0930*/  NOP ;  /* 0x0000000000007918 */ /* 0x000fe20000000000 */
[----:B--2---:R-:W-:-:S13]  /*0940*/  ISETP.NE.AND P0, PT, R0, 0x3, PT ;  /* 0x000000030000780c */ /* 0x004fda0003f05270 */
[----:B------:R-:W-:Y:S05]  /*0950*/  @P0 BRA `(.L_x_12) ;  /* 0x00000000002c0947 */ /* 0x000fea0003800000 */
[----:B------:R-:W-:Y:S01]  /*0960*/  UMOV UR8, 0x400 ;  /* 0x0000040000087882 */ /* 0x000fe20000000000 */
[----:B------:R-:W-:Y:S01]  /*0970*/  UMOV UR7, 0x20 ;  /* 0x0000002000077882 */ /* 0x000fe20000000000 */
[----:B------:R-:W-:Y:S02]  /*0980*/  ULEA UR8, UR37, UR8, 0x18 ;  /* 0x0000000825087291 */ /* 0x000fe4000f8ec0ff */
[----:B---3--:R-:W-:-:S04]  /*0990*/  UIADD3 UR12, UPT, UPT, -UR7, 0x100000, URZ ;  /* 0x00100000070c7890 */ /* 0x008fc8000fffe1ff */
[----:B------:R-:W-:Y:S02]  /*09a0*/  USHF.L.U32 UR13, UR12, 0xb, URZ ;  /* 0x0000000b0c0d7899 */ /* 0x000fe400080006ff */
[----:B------:R-:W-:Y:S01]  /*09b0*/  USHF.L.U32 UR12, UR12, 0x1, URZ ;  /* 0x000000010c0c7899 */ /* 0x000fe200080006ff */
[----:B------:R-:W-:Y:S01]  /*09c0*/  ELECT P0, URZ, PT ;  /* 0x0000000000ff782f */ /* 0x000fe20003800000 */
[----:B------:R-:W2:Y:S10]  /*09d0*/  FENCE.VIEW.ASYNC.S ;  /* 0x00000000000073c6 */ /* 0x000eb40000000000 */
[----:B--2---:R2:W3:Y:S01]  /*09e0*/  SYNCS.EXCH.64 URZ, [UR8+0xf0], UR12 ;  /* 0x0000f00c08ff75b2 */ /* 0x0044e20008000100 */
[----:B------:R2:W1:Y:S01]  /*09f0*/  SYNCS.EXCH.64 URZ, [UR8+0xf8], UR12 ;  /* 0x0000f80c08ff75b2 */ /* 0x0004620008000100 */
[----:B------:R-:W-:Y:S01]  /*0a00*/  NOP ;  /* 0x0000000000007918 */ /* 0x000fe20000000000 */
.L_x_12:
[----:B------:R-:W4:Y:S01]  /*0a10*/  SHFL.IDX PT, R0, R97, RZ, 0x1f ;  /* 0x00001fff61007589 */ /* 0x000f2200000e0000 */
[----:B------:R-:W-:Y:S01]  /*0a20*/  NOP ;  /* 0x0000000000007918 */ /* 0x000fe20000000000 */
[----:B----4-:R-:W-:-:S13]  /*0a30*/  ISETP.NE.AND P0, PT, R0, 0x4, PT ;  /* 0x000000040000780c */ /* 0x010fda0003f05270 */
[----:B------:R-:W-:Y:S05]  /*0a40*/  @P0 BRA `(.L_x_13) ;  /* 0x0000000000480947 */ /* 0x000fea0003800000 */
[----:B---3--:R-:W-:Y:S01]  /*0a50*/  UMOV UR9, 0x1e0 ;  /* 0x000001e000097882 */ /* 0x008fe20000000000 */
[----:B--2---:R-:W-:Y:S01]  /*0a60*/  UMOV UR8, 0x400 ;  /* 0x0000040000087882 */ /* 0x004fe20000000000 */
[----:B------:R-:W-:Y:S01]  /*0a70*/  USEL UR9, UR9, 0x1a0, UP5 ;  /* 0x000001a009097887 */ /* 0x000fe2000a800000 */
        /* <DEDUP_REMOVED lines=9> */
[----:B------:R-:W2:Y:S02]  /*0b10*/  FENCE.VIEW.ASYNC.S ;  /* 0x00000000000073c6 */ /* 0x000ea40000000000 */
[----:B--2---:R4:W2:Y:S08]  /*0b20*/  SYNCS.EXCH.64 URZ, [UR8+0x100], UR12 ;  /* 0x0001000c08ff75b2 */ /* 0x0048b00008000100 */
[----:B------:R4:W3:Y:S01]  /*0b30*/  SYNCS.EXCH.64 URZ, [UR8+0x110], UR14 ;  /* 0x0001100e08ff75b2 */ /* 0x0008e20008000100 */
[----:B------:R4:W1:Y:S01]  /*0b40*/  SYNCS.EXCH.64 URZ, [UR8+0x108], UR12 ;  /* 0x0001080c08ff75b2 */ /* 0x0008620008000100 */
[----:B------:R4:W1:Y:S02]  /*0b50*/  SYNCS.EXCH.64 URZ, [UR8+0x118], UR14 ;  /* 0x0001180e08ff75b2 */ /* 0x0008640008000100 */
[----:B----4-:R-:W-:Y:S01]  /*0b60*/  NOP ;  /* 0x0000000000007918 */ /* 0x010fe20000000000 */
.L_x_13:
[----:B------:R-:W4:Y:S01]  /*0b70*/  SHFL.IDX PT, R0, R97, RZ, 0x1f ;  /* 0x00001fff61007589 */ /* 0x000f2200000e0000 */
[----:B------:R-:W-:Y:S01]  /*0b80*/  NOP ;  /* 0x0000000000007918 */ /* 0x000fe20000000000 */
[----:B----4-:R-:W-:-:S13]  /*0b90*/  ISETP.NE.AND P0, PT, R0, 0x5, PT ;  /* 0x000000050000780c */ /* 0x010fda0003f05270 */
[----:B------:R-:W-:Y:S05]  /*0ba0*/  @P0 BRA `(.L_x_14) ;  /* 0x0000000000540947 */ /* 0x000fea0003800000 */
[----:B---3--:R-:W-:Y:S01]  /*0bb0*/  UMOV UR9, 0x400 ;  /* 0x0000040000097882 */ /* 0x008fe20000000000 */
[----:B--2---:R-:W-:Y:S01]  /*0bc0*/  UMOV UR8, 0x1 ;  /* 0x0000000100087882 */ /* 0x004fe20000000000 */
        /* <DEDUP_REMOVED lines=13> */
[----:B------:R4:W1:Y:S01]  /*0ca0*/  SYNCS.EXCH.64 URZ, [UR9+0x148], UR14 ;  /* 0x0001480e09ff75b2 */ /* 0x0008620008000100 */
[----:B------:R4:W1:Y:S01]  /*0cb0*/  SYNCS.EXCH.64 URZ, [UR9+0x130], UR12 ;  /* 0x0001300c09ff75b2 */ /* 0x0008620008000100 */
[----:B------:R4:W1:Y:S01]  /*0cc0*/  SYNCS.EXCH.64 URZ, [UR9+0x150], UR14 ;  /* 0x0001500e09ff75b2 */ /* 0x0008620008000100 */
[----:B------:R4:W1:Y:S01]  /*0cd0*/  SYNCS.EXCH.64 URZ, [UR9+0x138], UR12 ;  /* 0x0001380c09ff75b2 */ /* 0x0008620008000100 */
[----:B------:R4:W1:Y:S02]  /*0ce0*/  SYNCS.EXCH.64 URZ, [UR9+0x158], UR14 ;  /* 0x0001580e09ff75b2 */ /* 0x0008640008000100 */
[----:B----4-:R-:W-:Y:S01]  /*0cf0*/  NOP ;  /* 0x0000000000007918 */ /* 0x010fe20000000000 */
.L_x_14:
[----:B------:R-:W4:Y:S01]  /*0d00*/  SHFL.IDX PT, R0, R97, RZ, 0x1f ;  /* 0x00001fff61007589 */ /* 0x000f2200000e0000 */
[----:B------:R-:W-:Y:S01]  /*0d10*/  ISETP.NE.OR P1, PT, RZ, UR10, !P1 ;  /* 0x0000000aff007c0c */ /* 0x000fe2000cf25670 */
[----:B------:R-:W-:Y:S01]  /*0d20*/  NOP ;  /* 0x0000000000007918 */ /* 0x000fe20000000000 */
[----:B----4-:R-:W-:-:S13]  /*0d30*/  ISETP.NE.AND P0, PT, R0, 0x3, PT ;  /* 0x000000030000780c */ /* 0x010fda0003f05270 */
[----:B------:R-:W-:Y:S05]  /*0d40*/  @P0 BRA `(.L_x_15) ;  /* 0x0000000000340947 */ /* 0x000fea0003800000 */
[----:B--2---:R-:W-:Y:S01]  /*0d50*/  UMOV UR8, 0x400 ;  /* 0x0000040000087882 */ /* 0x004fe20000000000 */
[----:B------:R-:W-:Y:S01]  /*0d60*/  UMOV UR7, 0x20 ;  /* 0x0000002000077882 */ /* 0x000fe20000000000 */
[----:B------:R-:W-:Y:S02]  /*0d70*/  ULEA UR8, UR37, UR8, 0x18 ;  /* 0x0000000825087291 */ /* 0x000fe4000f8ec0ff */
[----:B---3--:R-:W-:-:S04]  /*0d80*/  UIADD3 UR12, UPT, UPT, -UR7, 0x100000, URZ ;  /* 0x00100000070c7890 */ /* 0x008fc8000fffe1ff */
[----:B------:R-:W-:Y:S02]  /*0d90*/  USHF.L.U32 UR13, UR12, 0xb, URZ ;  /* 0x0000000b0c0d7899 */ /* 0x000fe400080006ff */
[----:B------:R-:W-:Y:S01]  /*0da0*/  USHF.L.U32 UR12, UR12, 0x1, URZ ;  /* 0x000000010c0c7899 */ /* 0x000fe200080006ff */
[----:B------:R-:W-:Y:S01]  /*0db0*/  ELECT P0, URZ, PT ;  /* 0x0000000000ff782f */ /* 0x000fe20003800000 */
[----:B------:R-:W2:Y:S10]  /*0dc0*/  FENCE.VIEW.ASYNC.S ;  /* 0x00000000000073c6 */ /* 0x000eb40000000000 */
[----:B--2---:R4:W2:Y:S01]  /*0dd0*/  SYNCS.EXCH.64 URZ, [UR8+0x160], UR12 ;  /* 0x0001600c08ff75b2 */ /* 0x0048a20008000100 */
[----:B------:R4:W3:Y:S01]  /*0de0*/  SYNCS.EXCH.64 URZ, [UR8+0x170], UR12 ;  /* 0x0001700c08ff75b2 */ /* 0x0008e20008000100 */
[----:B------:R4:W1:Y:S01]  /*0df0*/  SYNCS.EXCH.64 URZ, [UR8+0x168], UR12 ;  /* 0x0001680c08ff75b2 */ /* 0x0008620008000100 */
[----:B------:R4:W1:Y:S02]  /*0e00*/  SYNCS.EXCH.64 URZ, [UR8+0x178], UR12 ;  /* 0x0001780c08ff75b2 */ /* 0x0008640008000100 */
[----:B----4-:R-:W-:Y:S01]  /*0e10*/  NOP ;  /* 0x0000000000007918 */ /* 0x010fe20000000000 */
.L_x_15:
[----:B------:R-:W-:Y:S01]  /*0e20*/  VOTEU.ALL UP1, P1 ;  /* 0x0000000000ff7886 */ /* 0x000fe20000820000 */
[----:B--2---:R-:W2:Y:S01]  /*0e30*/  LDCU UR8, c[0x0][0x36c] ;  /* 0x00006d80ff0877ac */ /* 0x004ea20008000800 */
[----:B------:R-:W-:Y:S01]  /*0e40*/  NOP ;  /* 0x0000000000007918 */ /* 0x000fe20000000000 */
[----:B------:R-:W-:Y:S01]  /*0e50*/  LOP3.LUT R10, R108, 0x1f, RZ, 0xc0, !PT ;  /* 0x0000001f6c0a7812 */ /* 0x000fe200078ec0ff */
[----:B---3--:R-:W-:Y:S01]  /*0e60*/  UMOV UR12, 0x20 ;  /* 0x00000020000c7882 */ /* 0x008fe20000000000 */
[----:B------:R-:W-:Y:S01]  /*0e70*/  @!UP1 UMOV UR7, 0x400 ;  /* 0x0000040000079882 */ /* 0x000fe20000000000 */
[----:B------:R-:W-:-:S04]  /*0e80*/  @!UP1 UIADD3 UR12, UPT, UPT, -UR12, 0x100000, URZ ;  /* 0x001000000c0c9890 */ /* 0x000fc8000fffe1ff */
[----:B------:R-:W-:Y:S02]  /*0e90*/  @!UP1 USHF.L.U32 UR13, UR12, 0xb, URZ ;  /* 0x0000000b0c0d9899 */ /* 0x000fe400080006ff */
[----:B------:R-:W-:Y:S02]  /*0ea0*/  @!UP1 USHF.L.U32 UR12, UR12, 0x1, URZ ;  /* 0x000000010c0c9899 */ /* 0x000fe400080006ff */
[----:B------:R-:W-:Y:S01]  /*0eb0*/  @!UP1 ULEA UR7, UR37, UR7, 0x18 ;  /* 0x0000000725079291 */ /* 0x000fe2000f8ec0ff */
[----:B------:R-:W-:Y:S01]  /*0ec0*/  VOTEU.ALL UP1, P1 ;  /* 0x0000000000ff7886 */ /* 0x000fe20000820000 */
[----:B------:R-:W-:Y:S01]  /*0ed0*/  UISETP.NE.AND UP4, UPT, UR10, URZ, UPT ;  /* 0x000000ff0a00728c */ /* 0x000fe2000bf85270 */
[----:B------:R-:W3:Y:S09]  /*0ee0*/  FENCE.VIEW.ASYNC.S ;  /* 0x00000000000073c6 */ /* 0x000ef20000000000 */
[----:B---3--:R3:W4:Y:S01]  /*0ef0*/  @!UP1 SYNCS.EXCH.64 URZ, [UR7+0x180], UR12 ;  /* 0x0001800c07ff95b2 */ /* 0x0087220008000100 */
[----:B--2---:R-:W-:-:S09]  /*0f00*/  UISETP.EQ.U32.AND UP1, UPT, UR8, 0x1, UPT ;  /* 0x000000010800788c */ /* 0x004fd2000bf22070 */
[----:B------:R-:W-:Y:S05]  /*0f10*/  BRA.U !UP1, `(.L_x_16) ;  /* 0x0000000109087547 */ /* 0x000fea000b800000 */
[----:B-1--4-:R-:W-:Y:S01]  /*0f20*/  UCGABAR_ARV ;  /* 0x00000000000079c7 */ /* 0x012fe20008000000 */
[----:B------:R-:W-:Y:S05]  /*0f30*/  BRA `(.L_x_17) ;  /* 0x0000000000047947 */ /* 0x000fea0003800000 */
.L_x_16:
[----:B-1--4-:R-:W-:Y:S01]  /*0f40*/  NOP ;  /* 0x0000000000007918 */ /* 0x012fe20000000000 */
.L_x_17:
[----:B------:R-:W1:Y:S01]  /*0f50*/  S2R R20, SR_CTAID.Y ;  /* 0x0000000000147919 */ /* 0x000e620000002600 */
[----:B------:R-:W-:-:S05]  /*0f60*/  CS2R.32 R90, SR_CgaSize ;  /* 0x00000000005a7805 */ /* 0x000fca0000008a00 */
[----:B------:R-:W-:-:S05]  /*0f70*/  IMAD R90, R90, -0xa0, RZ ;  /* 0xffffff605a5a7824 */ /* 0x000fca00078e02ff */
[----:B---3--:R-:W-:-:S14]  /*0f80*/  R2UR UR7, R90 ;  /* 0x000000005a0772ca */ /* 0x008fdc00000e0000 */
[----:B------:R-:W2:Y:S01]  /*0f90*/  LDCU UR7, c[0x0][UR7+0x2b4] ;  /* 0x00005680070777ac */ /* 0x000ea20008000800 */
[----:B------:R-:W-:-:S05]  /*0fa0*/  CS2R.32 R0, SR_CgaSize ;  /* 0x0000000000007805 */ /* 0x000fca0000008a00 */
[----:B------:R-:W-:-:S06]  /*0fb0*/  IMAD R0, R0, -0xa0, RZ ;  /* 0xffffff6000007824 */ /* 0x000fcc00078e02ff */
[----:B------:R-:W3:Y:S01]  /*0fc0*/  LDC R0, c[0x0][R0+0x2a4] ;  /* 0x0000a90000007b82 */ /* 0x000ee20000000800 */
[----:B------:R-:W-:Y:S01]  /*0fd0*/  PRMT R8, RZ, 0x7610, R8 ;  /* 0x00007610ff087816 */ /* 0x000fe20000000008 */
[----:B------:R-:W4:Y:S01]  /*0fe0*/  S2R R11, SR_CTAID.X ;  /* 0x00000000000b7919 */ /* 0x000f220000002500 */
[----:B------:R-:W-:-:S05]  /*0ff0*/  CS2R.32 R90, SR_CgaSize ;  /* 0x00000000005a7805 */ /* 0x000fca0000008a00 */
[----:B------:R-:W-:-:S05]  /*1000*/  IMAD R90, R90, -0xa0, RZ ;  /* 0xffffff605a5a7824 */ /* 0x000fca00078e02ff */
[----:B------:R-:W-:-:S14]  /*1010*/  R2UR UR8, R90 ;  /* 0x000000005a0872ca */ /* 0x000fdc00000e0000 */
[----:B------:R-:W3:Y:S01]  /*1020*/  LDCU UR8, c[0x0][UR8+0x2b0] ;  /* 0x00005600080877ac */ /* 0x000ee20008000800 */
[----:B------:R-:W-:Y:S01]  /*1030*/  UISETP.NE.AND UP2, UPT, UR10, 0x2, UPT ;  /* 0x000000020a00788c */ /* 0x000fe2000bf45270 */
[----:B------:R-:W2:Y:S01]  /*1040*/  LDC R9, c[0x0][0xb24] ;  /* 0x0002c900ff097b82 */ /* 0x000ea20000000800 */
[----:B------:R-:W-:-:S05]  /*1050*/  CS2R.32 R2, SR_CgaSize ;  /* 0x0000000000027805 */ /* 0x000fca0000008a00 */
[----:B------:R-:W-:-:S06]  /*1060*/  IMAD R2, R2, -0xa0, RZ ;  /* 0xffffff6002027824 */ /* 0x000fcc00078e02ff */
[----:B------:R-:W3:Y:S08]  /*1070*/  LDC R2, c[0x0][R2+0x2a0] ;  /* 0x0000a80002027b82 */ /* 0x000ef00000000800 */
[----:B------:R-:W3:Y:S01]  /*1080*/  LDC R40, c[0x0][0xb24] ;  /* 0x0002c900ff287b82 */ /* 0x000ee20000000800 */
[----:B-1----:R-:W-:-:S07]  /*1090*/  I2FP.F32.U32 R3, R20 ;  /* 0x0000001400037245 */ /* 0x002fce0000201000 */
[----:B------:R-:W1:Y:S01]  /*10a0*/  S2UR UR36, SR_CTAID.Z ;  /* 0x00000000002479c3 */ /* 0x000e620000002700 */
[----:B--2---:R-:W-:Y:S01]  /*10b0*/  ISETP.GE.AND P0, PT, R9, 0x1, PT ;  /* 0x000000010900780c */ /* 0x004fe20003f06270 */
[----:B----4-:R-:W-:Y:S01]  /*10c0*/  IMAD.MOV.U32 R21, RZ, RZ, R11 ;  /* 0x000000ffff157224 */ /* 0x010fe200078e000b */
[----:B------:R-:W-:Y:S01]  /*10d0*/  I2FP.F32.U32 R4, R11 ;  /* 0x0000000b00047245 */ /* 0x000fe20000201000 */
[----:B------:R-:W-:Y:S01]  /*10e0*/  FMUL R3, R3, UR7 ;  /* 0x0000000703037c20 */ /* 0x000fe20008400000 */
[----:B------:R-:W2:Y:S03]  /*10f0*/  LDCU UR7, c[0x0][0xb30] ;  /* 0x00016600ff0777ac */ /* 0x000ea60008000800 */
[----:B---3--:R-:W-:Y:S01]  /*1100*/  FMUL R4, R4, UR8 ;  /* 0x0000000804047c20 */ /* 0x008fe20008400000 */
[----:B------:R-:W3:Y:S08]  /*1110*/  F2I.U32.TRUNC.NTZ R83, R3 ;  /* 0x0000000300537305 */ /* 0x000ef0000020f000 */
[----:B------:R-:W4:Y:S01]  /*1120*/  F2I.U32.TRUNC.NTZ R90, R4 ;  /* 0x00000004005a7305 */ /* 0x000f22000020f000 */
[----:B--2---:R-:W-:Y:S01]  /*1130*/  UISETP.NE.AND UP3, UPT, UR7, 0x1, UPT ;  /* 0x000000010700788c */ /* 0x004fe2000bf65270 */
[----:B---3--:R-:W-:-:S05]  /*1140*/  IADD3 R83, PT, PT, -R83, RZ, RZ ;  /* 0x000000ff53537210 */ /* 0x008fca0007ffe1ff */
[----:B------:R-:W-:Y:S01]  /*1150*/  IMAD R83, R0, R83, R20 ;  /* 0x0000005300537224 */ /* 0x000fe200078e0214 */
[----:B------:R-:W-:Y:S01]  /*1160*/  PRMT R0, RZ, 0x7610, R0 ;  /* 0x00007610ff007816 */ /* 0x000fe20000000000 */
[----:B----4-:R-:W-:-:S04]  /*1170*/  IMAD.MOV R90, RZ, RZ, -R90 ;  /* 0x000000ffff5a7224 */ /* 0x010fc800078e0a5a */
[----:B------:R-:W-:Y:S01]  /*1180*/  IMAD R90, R2, R90, R11 ;  /* 0x0000005a025a7224 */ /* 0x000fe200078e020b */
[----:B-1----:R-:W-:Y:S06]  /*1190*/  BRA.U UP4, `(.L_x_18) ;  /* 0x0000000104247547 */ /* 0x002fec000b800000 */
[----:B------:R-:W-:Y:S01]  /*11a0*/  ISETP.NE.AND P1, PT, R83, RZ, PT ;  /* 0x000000ff5300720c */ /* 0x000fe20003f25270 */
[----:B------:R-:W-:Y:S01]  /*11b0*/  IMAD.MOV.U32 R0, RZ, RZ, 0x3 ;  /* 0x00000003ff007424 */ /* 0x000fe200078e00ff */
[C---:B------:R-:W-:Y:S02]  /*11c0*/  LOP3.LUT R3, R90.reuse, 0xfffffffe, RZ, 0xc0, !PT ;  /* 0xfffffffe5a037812 */ /* 0x040fe400078ec0ff */
[----:B------:R-:W-:Y:S02]  /*11d0*/  ISETP.LT.U32.OR P1, PT, R90, 0x2, !P1 ;  /* 0x000000025a00780c */ /* 0x000fe40004f21470 */
[----:B------:R-:W-:Y:S02]  /*11e0*/  SHF.L.U32 R0, R0, R3, RZ ;  /* 0x0000000300007219 */ /* 0x000fe400000006ff */
[----:B------:R-:W-:Y:S02]  /*11f0*/  SEL R5, RZ, 0x1, !P1 ;  /* 0x00000001ff057807 */ /* 0x000fe40004800000 */
[----:B------:R-:W-:-:S05]  /*1200*/  SEL R2, RZ, 0x2, !P1 ;  /* 0x00000002ff027807 */ /* 0x000fca0004800000 */
[----:B------:R-:W-:-:S05]  /*1210*/  IMAD.IADD R2, R5, 0x1, R2 ;  /* 0x0000000105027824 */ /* 0x000fca00078e0202 */
[----:B------:R-:W-:Y:S02]  /*1220*/  PRMT R8, R2, 0x7610, R8 ;  /* 0x0000761002087816 */ /* 0x000fe40000000008 */
.L_x_18:
[----:B------:R-:W-:Y:S05]  /*1230*/  @!P0 BRA `(.L_x_19) ;  /* 0x0000000000b88947 */ /* 0x000fea0003800000 */
[----:B------:R-:W1:Y:S01]  /*1240*/  LDC.64 R4, c[0x0][0xb18] ;  /* 0x0002c600ff047b82 */ /* 0x000e620000000a00 */
[----:B------:R-:W-:-:S07]  /*1250*/  ISETP.NE.AND P0, PT, R9, 0x1, PT ;  /* 0x000000010900780c */ /* 0x000fce0003f05270 */
[----:B------:R-:W2:Y:S08]  /*1260*/  LDC R14, c[0x0][0xb0c] ;  /* 0x0002c300ff0e7b82 */ /* 0x000eb00000000800 */
[----:B------:R-:W3:Y:S08]  /*1270*/  LDC R13, c[0x0][0x370] ;  /* 0x0000dc00ff0d7b82 */ /* 0x000ef00000000800 */
[----:B------:R-:W4:Y:S01]  /*1280*/  LDC R16, c[0x0][0x374] ;  /* 0x0000dd00ff107b82 */ /* 0x000f220000000800 */
[----:B-1----:R-:W-:-:S07]  /*1290*/  ISETP.NE.AND P1, PT, R4, 0x1, PT ;  /* 0x000000010400780c */ /* 0x002fce0003f25270 */
[----:B------:R-:W3:Y:S01]  /*12a0*/  LDC.64 R6, c[0x0][0xb10] ;  /* 0x0002c400ff067b82 */ /* 0x000ee20000000a00 */
[----:B--2---:R-:W-:-:S07]  /*12b0*/  ISETP.NE.AND P2, PT, R14, 0x1, PT ;  /* 0x000000010e00780c */ /* 0x004fce0003f45270 */
[----:B------:R-:W1:Y:S08]  /*12c0*/  LDC R12, c[0x0][0xb20] ;  /* 0x0002c800ff0c7b82 */ /* 0x000e700000000800 */
[----:B------:R-:W2:Y:S01]  /*12d0*/  LDC.64 R2, c[0x0][0xb28] ;  /* 0x0002ca00ff027b82 */ /* 0x000ea20000000a00 */
[----:B----4-:R-:W-:-:S04]  /*12e0*/  IMAD.HI.U32 R15, R16, R5, RZ ;  /* 0x00000005100f7227 */ /* 0x010fc800078e00ff */
[----:B------:R-:W-:-:S04]  /*12f0*/  IMAD.HI.U32 R5, R20, R5, RZ ;  /* 0x0000000514057227 */ /* 0x000fc800078e00ff */
[----:B---3--:R-:W-:-:S04]  /*1300*/  IMAD.HI.U32 R18, R13, R6, RZ ;  /* 0x000000060d127227 */ /* 0x008fc800078e00ff */
[C---:B------:R-:W-:Y:S01]  /*1310*/  IMAD.HI.U32 R22, R11.reuse, R6, RZ ;  /* 0x000000060b167227 */ /* 0x040fe200078e00ff */
[-C--:B------:R-:W-:Y:S02]  /*1320*/  @P2 SHF.R.U32.HI R13, RZ, R7.reuse, R18 ;  /* 0x00000007ff0d2219 */ /* 0x080fe40000011612 */
[-C--:B-1----:R-:W-:Y:S02]  /*1330*/  @P1 SHF.R.U32.HI R16, RZ, R12.reuse, R15 ;  /* 0x0000000cff101219 */ /* 0x082fe4000001160f */
[----:B------:R-:W-:Y:S02]  /*1340*/  SHF.R.U32.HI R5, RZ, R12, R5 ;  /* 0x0000000cff057219 */ /* 0x000fe40000011605 */
[----:B------:R-:W-:Y:S02]  /*1350*/  SHF.R.U32.HI R22, RZ, R7, R22 ;  /* 0x00000007ff167219 */ /* 0x000fe40000011616 */
[----:B------:R-:W-:Y:S01]  /*1360*/  SEL R5, R20, R5, !P1 ;  /* 0x0000000514057207 */ /* 0x000fe20004800000 */
[----:B--2---:R-:W-:Y:S01]  /*1370*/  IMAD.HI.U32 R18, R16, R2, RZ ;  /* 0x0000000210127227 */ /* 0x004fe200078e00ff */
[----:B------:R-:W-:-:S02]  /*1380*/  SEL R21, R11, R22, !P2 ;  /* 0x000000160b157207 */ /* 0x000fc40005000000 */
[----:B------:R-:W-:Y:S01]  /*1390*/  IADD3 R7, PT, PT, -R5, RZ, RZ ;  /* 0x000000ff05077210 */ /* 0x000fe20007ffe1ff */
[----:B------:R-:W-:Y:S01]  /*13a0*/  IMAD.HI.U32 R6, R13, R2, RZ ;  /* 0x000000020d067227 */ /* 0x000fe200078e00ff */
[----:B------:R-:W-:-:S03]  /*13b0*/  @P0 SHF.R.U32.HI R16, RZ, R3, R18 ;  /* 0x00000003ff100219 */ /* 0x000fc60000011612 */
[----:B------:R-:W-:Y:S01]  /*13c0*/  IMAD R7, R4, R7, R20 ;  /* 0x0000000704077224 */ /* 0x000fe200078e0214 */
[----:B------:R-:W-:Y:S01]  /*13d0*/  @P0 SHF.R.U32.HI R13, RZ, R3, R6 ;  /* 0x00000003ff0d0219 */ /* 0x000fe20000011606 */
[----:B------:R-:W-:-:S04]  /*13e0*/  IMAD R16, R16, R9, RZ ;  /* 0x0000000910107224 */ /* 0x000fc800078e02ff */
[----:B------:R-:W-:Y:S01]  /*13f0*/  IMAD R6, R13, R9, RZ ;  /* 0x000000090d067224 */ /* 0x000fe200078e02ff */
[----:B------:R-:W-:-:S04]  /*1400*/  ISETP.GE.AND P1, PT, R5, R16, PT ;  /* 0x000000100500720c */ /* 0x000fc80003f26270 */
[----:B------:R-:W-:Y:S01]  /*1410*/  ISETP.GE.OR P1, PT, R21, R6, P1 ;  /* 0x000000061500720c */ /* 0x000fe20000f26670 */
[----:B------:R-:W-:-:S05]  /*1420*/  IMAD.HI.U32 R6, R5, R2, RZ ;  /* 0x0000000205067227 */ /* 0x000fca00078e00ff */
[----:B------:R-:W-:-:S04]  /*1430*/  SHF.R.U32.HI R6, RZ, R3, R6 ;  /* 0x00000003ff067219 */ /* 0x000fc80000011606 */
[----:B------:R-:W-:-:S03]  /*1440*/  SEL R6, R5, R6, !P0 ;  /* 0x0000000605067207 */ /* 0x000fc60004000000 */
[----:B------:R-:W-:Y:S01]  /*1450*/  @!P1 IMAD.HI.U32 R12, R21, R2, RZ ;  /* 0x00000002150c9227 */ /* 0x000fe200078e00ff */
[----:B------:R-:W-:-:S04]  /*1460*/  IADD3 R2, PT, PT, -R6, RZ, RZ ;  /* 0x000000ff06027210 */ /* 0x000fc80007ffe1ff */
[----:B------:R-:W-:Y:S01]  /*1470*/  @!P1 SHF.R.U32.HI R12, RZ, R3, R12 ;  /* 0x00000003ff0c9219 */ /* 0x000fe2000001160c */
[----:B------:R-:W-:-:S03]  /*1480*/  IMAD R2, R9, R2, R5 ;  /* 0x0000000209027224 */ /* 0x000fc600078e0205 */
[----:B------:R-:W-:-:S05]  /*1490*/  @!P1 SEL R3, R21, R12, !P0 ;  /* 0x0000000c15039207 */ /* 0x000fca0004000000 */
[--C-:B------:R-:W-:Y:S02]  /*14a0*/  @!P1 IMAD.IADD R6, R6, 0x1, -R3.reuse ;  /* 0x0000000106069824 */ /* 0x100fe400078e0a03 */
[----:B------:R-:W-:Y:S01]  /*14b0*/  @!P1 IMAD R3, R2, R13, R3 ;  /* 0x0000000d02039224 */ /* 0x000fe200078e0203 */
[----:B------:R-:W-:Y:S01]  /*14c0*/  IADD3 R2, PT, PT, -R21, RZ, RZ ;  /* 0x000000ff15027210 */ /* 0x000fe20007ffe1ff */
[----:B------:R-:W-:Y:S02]  /*14d0*/  @!P1 IMAD R5, R6, R9, R21 ;  /* 0x0000000906059224 */ /* 0x000fe400078e0215 */
[----:B------:R-:W-:Y:S02]  /*14e0*/  @!P1 IMAD.MOV.U32 R21, RZ, RZ, R3 ;  /* 0x000000ffff159224 */ /* 0x000fe400078e0003 */
[----:B------:R-:W-:Y:S02]  /*14f0*/  IMAD R2, R14, R2, R11 ;  /* 0x000000020e027224 */ /* 0x000fe400078e020b */
[----:B------:R-:W-:-:S02]  /*1500*/  IMAD R20, R5, R4, R7 ;  /* 0x0000000405147224 */ /* 0x000fc400078e0207 */
[----:B------:R-:W-:Y:S02]  /*1510*/  IMAD R21, R21, R14, R2 ;  /* 0x0000000e15157224 */ /* 0x000fe400078e0202 */
.L_x_19:
[----:B------:R-:W-:Y:S05]  /*1520*/  BRA.U UP3, `(.L_x_20) ;  /* 0x0000000103407547 */ /* 0x000fea000b800000 */
[----:B------:R-:W1:Y:S08]  /*1530*/  LDC.64 R4, c[0x0][0xb10] ;  /* 0x0002c400ff047b82 */ /* 0x000e700000000a00 */
[----:B------:R-:W2:Y:S08]  /*1540*/  LDC.64 R2, c[0x0][0xb18] ;  /* 0x0002c600ff027b82 */ /* 0x000eb00000000a00 */
[----:B------:R-:W3:Y:S08]  /*1550*/  LDC R6, c[0x0][0xb20] ;  /* 0x0002c800ff067b82 */ /* 0x000ef00000000800 */
[----:B------:R-:W4:Y:S01]  /*1560*/  LDC R12, c[0x0][0xb0c] ;  /* 0x0002c300ff0c7b82 */ /* 0x000f220000000800 */
[----:B-1----:R-:W-:-:S05]  /*1570*/  IMAD.HI.U32 R4, R21, R4, RZ ;  /* 0x0000000415047227 */ /* 0x002fca00078e00ff */
[----:B------:R-:W-:Y:S01]  /*1580*/  SHF.R.U32.HI R4, RZ, R5, R4 ;  /* 0x00000005ff047219 */ /* 0x000fe20000011604 */
[----:B--2---:R-:W-:Y:S01]  /*1590*/  IMAD.HI.U32 R3, R20, R3, RZ ;  /* 0x0000000314037227 */ /* 0x004fe200078e00ff */
[----:B------:R-:W-:-:S04]  /*15a0*/  ISETP.NE.AND P0, PT, R2, 0x1, PT ;  /* 0x000000010200780c */ /* 0x000fc80003f05270 */
[----:B---3--:R-:W-:-:S04]  /*15b0*/  SHF.R.U32.HI R3, RZ, R6, R3 ;  /* 0x00000006ff037219 */ /* 0x008fc80000011603 */
[----:B------:R-:W-:Y:S02]  /*15c0*/  SEL R3, R20, R3, !P0 ;  /* 0x0000000314037207 */ /* 0x000fe40004000000 */
[----:B----4-:R-:W-:-:S04]  /*15d0*/  ISETP.NE.AND P1, PT, R12, 0x1, PT ;  /* 0x000000010c00780c */ /* 0x010fc80003f25270 */
[----:B------:R-:W-:-:S05]  /*15e0*/  SEL R6, R21, R4, !P1 ;  /* 0x0000000415067207 */ /* 0x000fca0004800000 */
[----:B------:R-:W-:Y:S02]  /*15f0*/  IMAD.IADD R4, R3, 0x1, -R6 ;  /* 0x0000000103047824 */ /* 0x000fe400078e0a06 */
[----:B------:R-:W-:Y:S02]  /*1600*/  IMAD.IADD R3, R6, 0x1, -R3 ;  /* 0x0000000106037824 */ /* 0x000fe400078e0a03 */
[----:B------:R-:W-:Y:S02]  /*1610*/  IMAD R21, R4, R12, R21 ;  /* 0x0000000c04157224 */ /* 0x000fe400078e0215 */
[----:B------:R-:W-:Y:S02]  /*1620*/  IMAD R20, R3, R2, R20 ;  /* 0x0000000203147224 */ /* 0x000fe400078e0214 */
.L_x_20:
[----:B------:R-:W-:Y:S05]  /*1630*/  BRA.U !UP1, `(.L_x_21) ;  /* 0x00000001090c7547 */ /* 0x000fea000b800000 */
[----:B------:R-:W-:Y:S01]  /*1640*/  UCGABAR_WAIT ;  /* 0x0000000000007dc7 */ /* 0x000fe20008000000 */
[----:B------:R-:W-:Y:S01]  /*1650*/  CCTL.IVALL ;  /* 0x00000000ff00798f */ /* 0x000fe20002000000 */
[----:B------:R-:W-:Y:S05]  /*1660*/  BRA `(.L_x_22) ;  /* 0x0000000000047947 */ /* 0x000fea0003800000 */
.L_x_21:
[----:B------:R-:W-:Y:S06]  /*1670*/  BAR.SYNC.DEFER_BLOCKING 0x0 ;  /* 0x0000000000007b1d */ /* 0x000fec0000010000 */
.L_x_22:
[----:B------:R-:W-:Y:S05]  /*1680*/  BRA.U UP2, `(.L_x_23) ;  /* 0x0000001502e87547 */ /* 0x000fea000b800000 */
[----:B------:R-:W1:Y:S01]  /*1690*/  LDCU UR4, c[0x0][0x38c] ;  /* 0x00007180ff0477ac */ /* 0x000e620008000800 */
[----:B------:R-:W2:Y:S01]  /*16a0*/  LDC R9, c[0x0][0x370] ;  /* 0x0000dc00ff097b82 */ /* 0x000ea20000000800 */
[----:B------:R-:W-:Y:S01]  /*16b0*/  IMAD.SHL.U32 R16, R11, 0x40, RZ ;  /* 0x000000400b107824 */ /* 0x000fe200078e00ff */
[----:B------:R-:W-:Y:S01]  /*16c0*/  PLOP3.LUT P1, PT, PT, PT, UP5, 0x80, 0x8 ;  /* 0x000000000008781c */ /* 0x000fe20003f2f058 */
[----:B------:R-:W-:Y:S01]  /*16d0*/  UISETP.NE.AND UP1, UPT, UR10, URZ, UPT ;  /* 0x000000ff0a00728c */ /* 0x000fe2000bf25270 */
[----:B------:R-:W-:Y:S01]  /*16e0*/  ISETP.NE.AND P4, PT, R10, RZ, P5 ;  /* 0x000000ff0a00720c */ /* 0x000fe20002f85270 */
[----:B------:R-:W-:Y:S01]  /*16f0*/  IMAD.MOV.U32 R15, RZ, RZ, 0x1 ;  /* 0x00000001ff0f7424 */ /* 0x000fe200078e00ff */
[----:B------:R-:W-:Y:S01]  /*1700*/  PLOP3.LUT P1, PT, P1, PT, PT, 0x8, 0x80 ;  /* 0x000000000080781c */ /* 0x000fe20000f2e170 */
[----:B------:R-:W-:Y:S01]  /*1710*/  IMAD.MOV.U32 R14, RZ, RZ, RZ ;  /* 0x000000ffff0e7224 */ /* 0x000fe200078e00ff */
[----:B------:R-:W3:Y:S01]  /*1720*/  LDC R0, c[0x0][0x374] ;  /* 0x0000dd00ff007b82 */ /* 0x000ee20000000800 */
[----:B------:R-:W-:Y:S01]  /*1730*/  CS2R R12, SRZ ;  /* 0x00000000000c7805 */ /* 0x000fe2000001ff00 */
[----:B------:R-:W-:Y:S01]  /*1740*/  IMAD.MOV.U32 R10, RZ, RZ, 0x1 ;  /* 0x00000001ff0a7424 */ /* 0x000fe200078e00ff */
[----:B------:R-:W-:Y:S01]  /*1750*/  LOP3.LUT R16, R16, 0x40, RZ, 0xc0, !PT ;  /* 0x0000004010107812 */ /* 0x000fe200078ec0ff */
[----:B------:R-:W4:Y:S01]  /*1760*/  LDCU.64 UR14, c[0x0][0x348] ;  /* 0x00006900ff0e77ac */ /* 0x000f220008000a00 */
[----:B------:R-:W-:-:S02]  /*1770*/  USEL UR22, UR6, 0x2, UP1 ;  /* 0x0000000206167887 */ /* 0x000fc40008800000 */
[----:B-1----:R-:W-:Y:S01]  /*1780*/  UIADD3 UR5, UPT, UPT, UR4, 0x7f, URZ ;  /* 0x0000007f04057890 */ /* 0x002fe2000fffe0ff */
[----:B------:R-:W-:-:S03]  /*1790*/  UMOV UR23, URZ ;  /* 0x000000ff00177c82 */ /* 0x000fc60008000000 */
[----:B------:R-:W-:-:S04]  /*17a0*/  USHF.R.S32.HI UR7, URZ, 0x1f, UR5 ;  /* 0x0000001fff077899 */ /* 0x000fc80008011405 */
[----:B------:R-:W-:Y:S02]  /*17b0*/  ULEA.HI UR7, UR7, UR5, URZ, 0x7 ;  /* 0x0000000507077291 */ /* 0x000fe4000f8f38ff */
[----:B------:R-:W-:Y:S02]  /*17c0*/  UIADD3 UR5, UPT, UPT, UR4, -0x1, URZ ;  /* 0xffffffff04057890 */ /* 0x000fe4000fffe0ff */
[----:B------:R-:W-:Y:S02]  /*17d0*/  USHF.R.S32.HI UR7, URZ, 0x7, UR7 ;  /* 0x00000007ff077899 */ /* 0x000fe40008011407 */
[----:B------:R-:W-:Y:S02]  /*17e0*/  UISETP.GE.U32.AND UP2, UPT, UR5, -0xff, UPT ;  /* 0xffffff010500788c */ /* 0x000fe4000bf46070 */
[----:B------:R-:W-:Y:S02]  /*17f0*/  UISETP.LT.U32.AND UP0, UPT, UR7, 0xd, UPT ;  /* 0x0000000d0700788c */ /* 0x000fe4000bf01070 */
[----:B------:R-:W-:-:S02]  /*1800*/  UIADD3 UR4, UPT, UPT, UR4, 0xfe, URZ ;  /* 0x000000fe04047890 */ /* 0x000fc4000fffe0ff */
[----:B------:R-:W-:-:S04]  /*1810*/  USEL UR5, UR7, 0xd, UP0 ;  /* 0x0000000d07057887 */ /* 0x000fc80008000000 */
[----:B------:R-:W-:Y:S02]  /*1820*/  UIADD3 UR21, UPT, UPT, UR5, -0x1, URZ ;  /* 0xffffffff05157890 */ /* 0x000fe4000fffe0ff */
[----:B------:R-:W-:Y:S02]  /*1830*/  @UP2 UIADD3 UR21, UPT, UPT, UR5, URZ, URZ ;  /* 0x000000ff05152290 */ /* 0x000fe4000fffe0ff */
[----:B------:R-:W-:Y:S02]  /*1840*/  UIADD3 UR24, UPT, UPT, UR7, -UR5, URZ ;  /* 0x8000000507187290 */ /* 0x000fe4000fffe0ff */
[----:B------:R-:W-:Y:S02]  /*1850*/  UIADD3 UR13, UPT, UPT, UR21, 0x1, URZ ;  /* 0x00000001150d7890 */ /* 0x000fe4000fffe0ff */
[----:B--2-4-:R-:W-:-:S12]  /*1860*/  UIADD3 UR21, UPT, UPT, -UR21, URZ, URZ ;  /* 0x000000ff15157290 */ /* 0x014fd8000fffe1ff */
.L_x_43:
[----:B------:R-:W-:Y:S01]  /*1870*/  UISETP.NE.AND UP0, UPT, UR37, URZ, UPT ;  /* 0x000000ff2500728c */ /* 0x000fe2000bf05270 */
[----:B------:R-:W1:Y:S08]  /*1880*/  S2UR UR37, SR_CgaCtaId ;  /* 0x00000000002579c3 */ /* 0x000e700000008800 */
[----:B------:R-:W-:Y:S05]  /*1890*/  BRA.U UP0, `(.L_x_24) ;  /* 0x0000000100347547 */ /* 0x000fea000b800000 */
[----:B------:R-:W2:Y:S01]  /*18a0*/  S2R R2, SR_CgaCtaId ;  /* 0x0000000000027919 */ /* 0x000ea20000008800 */
[----:B------:R-:W-:-:S04]  /*18b0*/  MOV R3, 0x400 ;  /* 0x0000040000037802 */ /* 0x000fc80000000f00 */
[----:B--2---:R-:W-:Y:S02]  /*18c0*/  LEA R3, R2, R3, 0x18 ;  /* 0x0000000302037211 */ /* 0x004fe400078ec0ff */
[----:B------:R-:W-:-:S03]  /*18d0*/  SHF.L.U32 R2, R10, 0x1f, RZ ;  /* 0x0000001f0a027819 */ /* 0x000fc600000006ff */
[----:B------:R-:W-:-:S04]  /*18e0*/  IMAD R3, R12, 0x8, R3 ;  /* 0x000000080c037824 */ /* 0x000fc800078e0203 */
[----:B------:R-:W2:Y:S02]  /*18f0*/  SYNCS.PHASECHK.TRANS64.TRYWAIT P0, [R3+URZ+0x170], R2 ;  /* 0x00017002030075a7 */ /* 0x000ea400080011ff */
[----:B--2---:R-:W-:Y:S05]  /*1900*/  @!P0 BRA `(.L_x_25) ;  /* 0x0000006400ec8947 */ /* 0x004fea0003800000 */
.L_x_133:
[----:B------:R-:W-:Y:S01]  /*1910*/  VIADD R12, R12, 0x1 ;  /* 0x000000010c0c7836 */ /* 0x000fe20000000000 */
[----:B------:R2:W-:Y:S04]  /*1920*/  SYNCS.ARRIVE.TRANS64.A1T0 RZ, [R3+URZ+0x160], RZ ;  /* 0x000160ff03ff79a7 */ /* 0x0005e800081000ff */
[----:B------:R-:W-:-:S04]  /*1930*/  ISETP.NE.AND P0, PT, R12, 0x2, PT ;  /* 0x000000020c00780c */ /* 0x000fc80003f05270 */
[----:B------:R-:W-:Y:S02]  /*1940*/  SEL R12, R12, RZ, P0 ;  /* 0x000000ff0c0c7207 */ /* 0x000fe40000000000 */
[----:B--2---:R-:W-:-:S04]  /*1950*/  SEL R3, RZ, 0x1, P0 ;  /* 0x00000001ff037807 */ /* 0x004fc80000000000 */
[----:B------:R-:W-:-:S07]  /*1960*/  LOP3.LUT R10, R10, R3, RZ, 0x3c, !PT ;  /* 0x000000030a0a7212 */ /* 0x000fce00078e3cff */
.L_x_24:
[----:B------:R-:W-:Y:S01]  /*1970*/  UMOV UR6, 0x400 ;  /* 0x0000040000067882 */ /* 0x000fe20000000000 */
[----:B------:R-:W-:Y:S01]  /*1980*/  LEA.HI R3, R21, R21, RZ, 0x1 ;  /* 0x0000001515037211 */ /* 0x000fe200078f08ff */
[----:B-1----:R-:W-:Y:S01]  /*1990*/  ULEA UR6, UR37, UR6, 0x18 ;  /* 0x0000000625067291 */ /* 0x002fe2000f8ec0ff */
[----:B------:R-:W-:Y:S01]  /*19a0*/  SHF.L.U32 R2, R15, 0x1f, RZ ;  /* 0x0000001f0f027819 */ /* 0x000fe200000006ff */
[----:B------:R-:W-:Y:S01]  /*19b0*/  UISETP.GE.U32.AND UP0, UPT, UR4, 0xff, UPT ;  /* 0x000000ff0400788c */ /* 0x000fe2000bf06070 */
[C---:B------:R-:W-:Y:S01]  /*19c0*/  R2UR UR9, R16.reuse ;  /* 0x00000000100972ca */ /* 0x040fe200000e0000 */
[----:B------:R-:W-:Y:S01]  /*19d0*/  ULEA UR8, UR23, UR6, 0x3 ;  /* 0x0000000617087291 */ /* 0x000fe2000f8e18ff */
[----:B------:R-:W-:Y:S01]  /*19e0*/  IMAD.SHL.U32 R3, R3, 0x40, RZ ;  /* 0x0000004003037824 */ /* 0x000fe200078e00ff */
[----:B------:R-:W-:Y:S01]  /*19f0*/  R2UR UR11, R16 ;  /* 0x00000000100b72ca */ /* 0x000fe200000e0000 */
[----:B------:R-:W-:-:S03]  /*1a00*/  UMOV UR25, URZ ;  /* 0x000000ff00197c82 */ /* 0x000fc60008000000 */
[----:B------:R-:W-:-:S03]  /*1a10*/  R2UR UR35, R3 ;  /* 0x00000000032372ca */ /* 0x000fc600000e0000 */
[----:B------:R1:W2:Y:S01]  /*1a20*/  SYNCS.PHASECHK.TRANS64.TRYWAIT P0, [UR8+0x68], R2 ;  /* 0x00006802ff0075a7 */ /* 0x0002a20008001108 */
[----:B------:R-:W-:-:S09]  /*1a30*/  R2UR UR8, R20 ;  /* 0x00000000140872ca */ /* 0x000fd200000e0000 */
[----:B------:R-:W-:-:S04]  /*1a40*/  ULOP3.LUT UR35, UR9, 0xffffff80, UR35, 0xf8, !UPT ;  /* 0xffffff8009237892 */ /* 0x000fc8000f8ef823 */
[----:B------:R-:W-:Y:S01]  /*1a50*/  ULEA UR11, UR8, UR11, 0x7 ;  /* 0x0000000b080b7291 */ /* 0x000fe2000f8e38ff */
[----:B------:R-:W-:Y:S11]  /*1a60*/  BRA.U !UP0, `(.L_x_26) ;  /* 0x0000000108bc7547 */ /* 0x000ff6000b800000 */
[----:B------:R-:W-:Y:S01]  /*1a70*/  UMOV UR16, UR21 ;  /* 0x0000001500107c82 */ /* 0x000fe20008000000 */
[----:B------:R-:W-:Y:S01]  /*1a80*/  UMOV UR17, UR23 ;  /* 0x0000001700117c82 */ /* 0x000fe20008000000 */
[----:B------:R-:W-:-:S05]  /*1a90*/  UMOV UR34, URZ ;  /* 0x000000ff00227c82 */ /* 0x000fca0008000000 */
.L_x_32:
[----:B------:R-:W-:Y:S01]  /*1aa0*/  ULEA UR33, UR17, UR6, 0x3 ;  /* 0x0000000611217291 */ /* 0x000fe2000f8e18ff */
[----:B------:R-:W-:Y:S01]  /*1ab0*/  @P5 MOV R3, 0x8000 ;  /* 0x0000800000035802 */ /* 0x000fe20000000f00 */
[----:B-12-4-:R-:W-:Y:S10]  /*1ac0*/  @P0 BRA `(.L_x_27) ;  /* 0x00000000000c0947 */ /* 0x016ff40003800000 */
[----:B------:R-:W-:-:S04]  /*1ad0*/  SHF.L.U32 R5, R15, 0x1f, RZ ;  /* 0x0000001f0f057819 */ /* 0x000fc800000006ff */
[----:B------:R-:W2:Y:S02]  /*1ae0*/  SYNCS.PHASECHK.TRANS64.TRYWAIT P0, [UR33+0x68], R5 ;  /* 0x00006805ff0075a7 */ /* 0x000ea40008001121 */
[----:B--2---:R-:W-:Y:S05]  /*1af0*/  @!P0 BRA `(.L_x_28) ;  /* 0x0000006400848947 */ /* 0x004fea0003800000 */
.L_x_27:
[----:B------:R2:W-:Y:S01]  /*1b00*/  @P5 SYNCS.ARRIVE.TRANS64 RZ, [UR33], R3 ;  /* 0x00000003ffff59a7 */ /* 0x0005e20008000021 */
[----:B------:R-:W-:Y:S02]  /*1b10*/  ULOP3.LUT UR8, UR22, 0x2, URZ, 0xfc, !UPT ;  /* 0x0000000216087892 */ /* 0x000fe4000f8efcff */
[----:B------:R-:W-:Y:S02]  /*1b20*/  UIADD3 UR16, UPT, UPT, UR16, 0x1, URZ ;  /* 0x0000000110107890 */ /* 0x000fe4000fffe0ff */
[----:B------:R-:W-:Y:S02]  /*1b30*/  UISETP.NE.AND UP0, UPT, UR8, 0x2, UPT ;  /* 0x000000020800788c */ /* 0x000fe4000bf05270 */
[----:B------:R-:W-:-:S07]  /*1b40*/  UISETP.NE.AND UP2, UPT, UR16, 0x1, UPT ;  /* 0x000000011000788c */ /* 0x000fce000bf45270 */
[----:B------:R-:W-:Y:S05]  /*1b50*/  BRA.U UP0, `(.L_x_29) ;  /* 0x0000000100047547 */ /* 0x000fea000b800000 */
[----:B------:R-:W-:Y:S05]  /*1b60*/  BPT.TRAP 0x1 ;  /* 0x000000040000795c */ /* 0x000fea0000300000 */
.L_x_29:
[----:B------:R-:W-:Y:S04]  /*1b70*/  BSSY.RECONVERGENT B0, `(.L_x_30) ;  /* 0x0000003000007945 */ /* 0x000fe80003800200 */
[----:B------:R-:W-:Y:S05]  /*1b80*/  @!P4 BRA `(.L_x_31) ;  /* 0x000000000004c947 */ /* 0x000fea0003800000 */
[----:B------:R-:W-:Y:S05]  /*1b90*/  BPT.TRAP 0x1 ;  /* 0x000000040000795c */ /* 0x000fea0000300000 */
.L_x_31:
[----:B------:R-:W-:Y:S05]  /*1ba0*/  BSYNC.RECONVERGENT B0 ;  /* 0x0000000000007941 */ /* 0x000fea0003800200 */
.L_x_30:
[----:B------:R-:W-:Y:S02]  /*1bb0*/  UIADD3 UR23, UPT, UPT, UR17, 0x1, URZ ;  /* 0x0000000111177890 */ /* 0x000fe4000fffe0ff */
[----:B------:R-:W-:Y:S02]  /*1bc0*/  UIADD3 UR28, UP1, UPT, UR14, 0x80, URZ ;  /* 0x000000800e1c7890 */ /* 0x000fe4000ff3e0ff */
[----:B------:R-:W-:Y:S02]  /*1bd0*/  UISETP.NE.AND UP0, UPT, UR23, 0xd, UPT ;  /* 0x0000000d1700788c */ /* 0x000fe4000bf05270 */
[----:B------:R-:W-:Y:S02]  /*1be0*/  ULOP3.LUT UR33, UR33, 0xfefffff8, URZ, 0xc0, !UPT ;  /* 0xfefffff821217892 */ /* 0x000fe4000f8ec0ff */
[----:B------:R-:W-:Y:S02]  /*1bf0*/  USEL UR9, URZ, 0x1, UP0 ;  /* 0x00000001ff097887 */ /* 0x000fe40008000000 */
[----:B------:R-:W-:-:S02]  /*1c00*/  USEL UR23, UR23, URZ, UP0 ;  /* 0x000000ff17177287 */ /* 0x000fc40008000000 */
[----:B------:R-:W-:Y:S02]  /*1c10*/  UIADD3 UR26, UP0, UPT, UR14, 0x180, URZ ;  /* 0x000001800e1a7890 */ /* 0x000fe4000ff1e0ff */
[----:B------:R-:W-:Y:S01]  /*1c20*/  ULEA UR8, UR23, UR6, 0x3 ;  /* 0x0000000617087291 */ /* 0x000fe2000f8e18ff */
[----:B------:R-:W-:Y:S01]  /*1c30*/  LOP3.LUT R15, R15, UR9, RZ, 0x3c, !PT ;  /* 0x000000090f0f7c12 */ /* 0x000fe2000f8e3cff */
[----:B------:R-:W-:Y:S02]  /*1c40*/  UIADD3.X UR29, UPT, UPT, URZ, UR15, URZ, UP1, !UPT ;  /* 0x0000000fff1d7290 */ /* 0x000fe40008ffe4ff */
[----:B------:R-:W-:Y:S01]  /*1c50*/  UIADD3.X UR27, UPT, UPT, URZ, UR15, URZ, UP0, !UPT ;  /* 0x0000000fff1b7290 */ /* 0x000fe200087fe4ff */
[----:B-1----:R-:W-:Y:S01]  /*1c60*/  SHF.L.U32 R2, R15, 0x1f, RZ ;  /* 0x0000001f0f027819 */ /* 0x002fe200000006ff */
[----:B------:R-:W-:Y:S01]  /*1c70*/  UMOV UR18, 0x0 ;  /* 0x0000000000127882 */ /* 0x000fe20000000000 */
[----:B------:R-:W-:Y:S01]  /*1c80*/  UMOV UR19, 0x10000000 ;  /* 0x1000000000137882 */ /* 0x000fe20000000000 */
[----:B------:R-:W-:Y:S01]  /*1c90*/  UMOV UR10, UR34 ;  /* 0x00000022000a7c82 */ /* 0x000fe20008000000 */
[----:B------:R4:W1:Y:S01]  /*1ca0*/  SYNCS.PHASECHK.TRANS64.TRYWAIT P0, [UR8+0x68], R2 ;  /* 0x00006802ff0075a7 */ /* 0x0008620008001108 */
[----:B------:R-:W-:Y:S01]  /*1cb0*/  ULEA UR8, UR17, UR6, 0xd ;  /* 0x0000000611087291 */ /* 0x000fe2000f8e68ff */
[----:B------:R-:W-:Y:S01]  /*1cc0*/  UMOV UR12, UR36 ;  /* 0x00000024000c7c82 */ /* 0x000fe20008000000 */
[----:B------:R-:W-:-:S02]  /*1cd0*/  UMOV UR9, UR33 ;  /* 0x0000002100097c82 */ /* 0x000fc40008000000 */
[----:B------:R-:W-:Y:S02]  /*1ce0*/  UIADD3 UR32, UPT, UPT, UR8, 0x4300, URZ ;  /* 0x0000430008207890 */ /* 0x000fe4000fffe0ff */
[----:B------:R-:W-:Y:S01]  /*1cf0*/  UIADD3 UR8, UPT, UPT, UR8, 0x1e300, URZ ;  /* 0x0001e30008087890 */ /* 0x000fe2000fffe0ff */
[----:B------:R-:W-:Y:S01]  /*1d00*/  UMOV UR25, UR13 ;  /* 0x0000000d00197c82 */ /* 0x000fe20008000000 */
[----:B------:R-:W-:-:S05]  /*1d10*/  UMOV UR17, UR23 ;  /* 0x0000001700117c82 */ /* 0x000fca0008000000 */
[----:B------:R2:W-:Y:S02]  /*1d20*/  UTMALDG.3D.2CTA [UR32], [UR28], desc[UR18] ;  /* 0x000012201c0075b4 */ /* 0x0005e40008211000 */
[----:B------:R4:W-:Y:S01]  /*1d30*/  UTMALDG.3D.2CTA [UR8], [UR26], desc[UR18] ;  /* 0x000012081a0075b4 */ /* 0x0009e20008211000 */
[----:B--2---:R-:W-:Y:S01]  /*1d40*/  UIADD3 UR34, UPT, UPT, UR34, 0x80, URZ ;  /* 0x0000008022227890 */ /* 0x004fe2000fffe0ff */
[----:B------:R-:W-:Y:S11]  /*1d50*/  BRA.U UP2, `(.L_x_32) ;  /* 0xfffffffd02507547 */ /* 0x000ff6000b83ffff */
.L_x_26:
[----:B----4-:R-:W-:Y:S01]  /*1d60*/  ULEA UR8, UR23, UR6, 0x3 ;  /* 0x0000000617087291 */ /* 0x010fe2000f8e18ff */
[----:B-1----:R-:W-:Y:S01]  /*1d70*/  SHF.L.U32 R2, R15, 0x1f, RZ ;  /* 0x0000001f0f027819 */ /* 0x002fe200000006ff */
[----:B------:R-:W-:Y:S01]  /*1d80*/  @!P1 SYNCS.ARRIVE.TRANS64.A1T0 RZ, [UR6+0xf8], RZ ;  /* 0x0000f8ffffff99a7 */ /* 0x000fe20008100006 */
[----:B------:R-:W-:-:S06]  /*1d90*/  UISETP.GT.AND UP0, UPT, UR7, UR5, UPT ;  /* 0x000000050700728c */ /* 0x000fcc000bf04270 */
[----:B--2---:R1:W2:Y:S03]  /*1da0*/  SYNCS.PHASECHK.TRANS64.TRYWAIT P0, [UR8+0x68], R2 ;  /* 0x00006802ff0075a7 */ /* 0x0042a60008001108 */
[----:B------:R-:W-:Y:S05]  /*1db0*/  BRA.U !UP0, `(.L_x_33) ;  /* 0x0000000108bc7547 */ /* 0x000fea000b800000 */
[----:B------:R-:W-:Y:S01]  /*1dc0*/  UIADD3 UR26, UPT, UPT, UR24, UR25, URZ ;  /* 0x00000019181a7290 */ /* 0x000fe2000fffe0ff */
[----:B------:R-:W-:-:S11]  /*1dd0*/  UMOV UR27, UR23 ;  /* 0x00000017001b7c82 */ /* 0x000fd60008000000 */
.L_x_39:
[----:B------:R-:W-:Y:S01]  /*1de0*/  ULEA UR17, UR27, UR6, 0x3 ;  /* 0x000000061b117291 */ /* 0x000fe2000f8e18ff */
[----:B--2---:R-:W-:Y:S01]  /*1df0*/  @P5 MOV R3, 0x8000 ;  /* 0x0000800000035802 */ /* 0x004fe20000000f00 */
[----:B-12---:R-:W-:Y:S10]  /*1e00*/  @P0 BRA `(.L_x_34) ;  /* 0x00000000000c0947 */ /* 0x006ff40003800000 */
[----:B------:R-:W-:-:S04]  /*1e10*/  SHF.L.U32 R5, R15, 0x1f, RZ ;  /* 0x0000001f0f057819 */ /* 0x000fc800000006ff */
[----:B------:R-:W2:Y:S02]  /*1e20*/  SYNCS.PHASECHK.TRANS64.TRYWAIT P0, [UR17+0x68], R5 ;  /* 0x00006805ff0075a7 */ /* 0x000ea40008001111 */
[----:B--2---:R-:W-:Y:S05]  /*1e30*/  @!P0 BRA `(.L_x_35) ;  /* 0x0000006000cc8947 */ /* 0x004fea0003800000 */
.L_x_34:
[----:B------:R2:W-:Y:S01]  /*1e40*/  @P5 SYNCS.ARRIVE.TRANS64 RZ, [UR17], R3 ;  /* 0x00000003ffff59a7 */ /* 0x0005e20008000011 */
[----:B------:R-:W-:-:S04]  /*1e50*/  ULOP3.LUT UR8, UR22, 0x2, URZ, 0xfc, !UPT ;  /* 0x0000000216087892 */ /* 0x000fc8000f8efcff */
[----:B------:R-:W-:-:S09]  /*1e60*/  UISETP.NE.AND UP0, UPT, UR8, 0x2, UPT ;  /* 0x000000020800788c */ /* 0x000fd2000bf05270 */
[----:B------:R-:W-:Y:S05]  /*1e70*/  BRA.U UP0, `(.L_x_36) ;  /* 0x0000000100047547 */ /* 0x000fea000b800000 */
[----:B------:R-:W-:Y:S05]  /*1e80*/  BPT.TRAP 0x1 ;  /* 0x000000040000795c */ /* 0x000fea0000300000 */
.L_x_36:
[----:B------:R-:W-:Y:S04]  /*1e90*/  BSSY.RECONVERGENT B0, `(.L_x_37) ;  /* 0x0000003000007945 */ /* 0x000fe80003800200 */
[----:B------:R-:W-:Y:S05]  /*1ea0*/  @!P4 BRA `(.L_x_38) ;  /* 0x000000000004c947 */ /* 0x000fea0003800000 */
[----:B------:R-:W-:Y:S05]  /*1eb0*/  BPT.TRAP 0x1 ;  /* 0x000000040000795c */ /* 0x000fea0000300000 */
.L_x_38:
[----:B------:R-:W-:Y:S05]  /*1ec0*/  BSYNC.RECONVERGENT B0 ;  /* 0x0000000000007941 */ /* 0x000fea0003800200 */
.L_x_37:
[----:B------:R-:W-:Y:S02]  /*1ed0*/  UIADD3 UR23, UPT, UPT, UR27, 0x1, URZ ;  /* 0x000000011b177890 */ /* 0x000fe4000fffe0ff */
[----:B------:R-:W-:Y:S02]  /*1ee0*/  UIADD3 UR32, UP1, UPT, UR14, 0x80, URZ ;  /* 0x000000800e207890 */ /* 0x000fe4000ff3e0ff */
[----:B------:R-:W-:Y:S02]  /*1ef0*/  UISETP.NE.AND UP0, UPT, UR23, 0xd, UPT ;  /* 0x0000000d1700788c */ /* 0x000fe4000bf05270 */
[----:B------:R-:W-:Y:S02]  /*1f00*/  USHF.L.U32 UR18, UR25, 0x7, URZ ;  /* 0x0000000719127899 */ /* 0x000fe400080006ff */
[----:B------:R-:W-:Y:S02]  /*1f10*/  USEL UR9, URZ, 0x1, UP0 ;  /* 0x00000001ff097887 */ /* 0x000fe40008000000 */
[----:B------:R-:W-:-:S02]  /*1f20*/  USEL UR23, UR23, URZ, UP0 ;  /* 0x000000ff17177287 */ /* 0x000fc40008000000 */
[----:B------:R-:W-:Y:S02]  /*1f30*/  UIADD3 UR30, UP0, UPT, UR14, 0x180, URZ ;  /* 0x000001800e1e7890 */ /* 0x000fe4000ff1e0ff */
[----:B------:R-:W-:Y:S01]  /*1f40*/  ULEA UR8, UR23, UR6, 0x3 ;  /* 0x0000000617087291 */ /* 0x000fe2000f8e18ff */
[----:B------:R-:W-:Y:S01]  /*1f50*/  LOP3.LUT R15, R15, UR9, RZ, 0x3c, !PT ;  /* 0x000000090f0f7c12 */ /* 0x000fe2000f8e3cff */
[----:B------:R-:W-:Y:S02]  /*1f60*/  ULOP3.LUT UR17, UR17, 0xfefffff8, URZ, 0xc0, !UPT ;  /* 0xfefffff811117892 */ /* 0x000fe4000f8ec0ff */
[----:B------:R-:W-:Y:S01]  /*1f70*/  UIADD3.X UR33, UPT, UPT, URZ, UR15, URZ, UP1, !UPT ;  /* 0x0000000fff217290 */ /* 0x000fe20008ffe4ff */
[----:B-1----:R-:W-:Y:S01]  /*1f80*/  SHF.L.U32 R2, R15, 0x1f, RZ ;  /* 0x0000001f0f027819 */ /* 0x002fe200000006ff */
[----:B------:R-:W-:Y:S01]  /*1f90*/  UIADD3.X UR31, UPT, UPT, URZ, UR15, URZ, UP0, !UPT ;  /* 0x0000000fff1f7290 */ /* 0x000fe200087fe4ff */
[----:B------:R-:W-:Y:S02]  /*1fa0*/  UMOV UR28, 0x0 ;  /* 0x00000000001c7882 */ /* 0x000fe40000000000 */
[----:B------:R4:W1:Y:S01]  /*1fb0*/  SYNCS.PHASECHK.TRANS64.TRYWAIT P0, [UR8+0x68], R2 ;  /* 0x00006802ff0075a7 */ /* 0x0008620008001108 */
[----:B------:R-:W-:Y:S01]  /*1fc0*/  ULEA UR8, UR27, UR6, 0xd ;  /* 0x000000061b087291 */ /* 0x000fe2000f8e68ff */
[----:B------:R-:W-:Y:S01]  /*1fd0*/  UMOV UR29, 0x10000000 ;  /* 0x10000000001d7882 */ /* 0x000fe20000000000 */
[----:B------:R-:W-:-:S02]  /*1fe0*/  UMOV UR19, UR35 ;  /* 0x0000002300137c82 */ /* 0x000fc40008000000 */
[----:B------:R-:W-:Y:S02]  /*1ff0*/  UIADD3 UR16, UPT, UPT, UR8, 0x4300, URZ ;  /* 0x0000430008107890 */ /* 0x000fe4000fffe0ff */
[----:B------:R-:W-:Y:S01]  /*2000*/  UIADD3 UR8, UPT, UPT, UR8, 0x1e300, URZ ;  /* 0x0001e30008087890 */ /* 0x000fe2000fffe0ff */
[----:B------:R-:W-:Y:S01]  /*2010*/  UMOV UR20, UR36 ;  /* 0x0000002400147c82 */ /* 0x000fe20008000000 */
[----:B------:R-:W-:Y:S01]  /*2020*/  UMOV UR12, UR36 ;  /* 0x00000024000c7c82 */ /* 0x000fe20008000000 */
[----:B------:R-:W-:Y:S01]  /*2030*/  UMOV UR9, UR17 ;  /* 0x0000001100097c82 */ /* 0x000fe20008000000 */
[----:B------:R-:W-:Y:S01]  /*2040*/  UMOV UR10, UR18 ;  /* 0x00000012000a7c82 */ /* 0x000fe20008000000 */
[----:B------:R-:W-:Y:S02]  /*2050*/  UIADD3 UR25, UPT, UPT, UR25, 0x1, URZ ;  /* 0x0000000119197890 */ /* 0x000fe4000fffe0ff */
[----:B------:R4:W-:Y:S01]  /*2060*/  UTMALDG.3D.2CTA [UR16], [UR32], desc[UR28] ;  /* 0x00001c10200075b4 */ /* 0x0009e20008211000 */
[----:B------:R-:W-:Y:S01]  /*2070*/  UMOV UR27, UR23 ;  /* 0x00000017001b7c82 */ /* 0x000fe20008000000 */
[----:B------:R-:W-:Y:S01]  /*2080*/  UISETP.NE.AND UP0, UPT, UR25, UR26, UPT ;  /* 0x0000001a1900728c */ /* 0x000fe2000bf05270 */
[----:B------:R4:W-:Y:S08]  /*2090*/  UTMALDG.3D.2CTA [UR8], [UR30], desc[UR28] ;  /* 0x00001c081e0075b4 */ /* 0x0009f00008211000 */
[----:B----4-:R-:W-:Y:S05]  /*20a0*/  BRA.U UP0, `(.L_x_39) ;  /* 0xfffffffd004c7547 */ /* 0x010fea000b83ffff */
.L_x_33:
[C---:B-1----:R-:W-:Y:S01]  /*20b0*/  LEA R2, R14.reuse, UR6, 0x3 ;  /* 0x000000060e027c11 */ /* 0x042fe2000f8e18ff */
[----:B------:R-:W-:Y:S01]  /*20c0*/  NOP ;  /* 0x0000000000007918 */ /* 0x000fe20000000000 */
[----:B--2---:R-:W-:Y:S02]  /*20d0*/  SHF.L.U32 R3, R13, 0x1f, RZ ;  /* 0x0000001f0d037819 */ /* 0x004fe400000006ff */
[----:B------:R-:W-:Y:S02]  /*20e0*/  LEA R4, R14, UR6, 0x4 ;  /* 0x000000060e047c11 */ /* 0x000fe4000f8e20ff */
[----:B------:R-:W1:Y:S02]  /*20f0*/  SYNCS.PHASECHK.TRANS64.TRYWAIT P0, [R2+URZ+0x100], R3 ;  /* 0x00010003020075a7 */ /* 0x000e6400080011ff */
[----:B-1----:R-:W-:Y:S05]  /*2100*/  @!P0 BRA `(.L_x_40) ;  /* 0x0000006000308947 */ /* 0x002fea0003800000 */
.L_x_136:
[----:B------:R-:W2:Y:S01]  /*2110*/  LDS.128 R4, [R4+0x190] ;  /* 0x0001900004047984 */ /* 0x000ea20000000c00 */
[----:B------:R-:W-:Y:S01]  /*2120*/  ISETP.GE.AND P0, PT, R40, 0x1, PT ;  /* 0x000000012800780c */ /* 0x000fe20003f06270 */
[----:B-1----:R-:W-:Y:S01]  /*2130*/  VIADD R2, R2, 0x110 ;  /* 0x0000011002027836 */ /* 0x002fe20000000000 */
[----:B------:R-:W-:Y:S01]  /*2140*/  @!PT LDS RZ, [RZ] ;  /* 0x00000000fffff984 */ /* 0x000fe20000000800 */
[----:B------:R-:W-:Y:S01]  /*2150*/  @!PT LDS RZ, [RZ] ;  /* 0x00000000fffff984 */ /* 0x000fe20000000800 */
[----:B------:R-:W-:Y:S01]  /*2160*/  @!PT LDS RZ, [RZ] ;  /* 0x00000000fffff984 */ /* 0x000fe20000000800 */
[----:B------:R-:W-:Y:S01]  /*2170*/  @!PT LDS RZ, [RZ] ;  /* 0x00000000fffff984 */ /* 0x000fe20000000800 */
[----:B------:R1:W-:Y:S06]  /*2180*/  MEMBAR.ALL.CTA ;  /* 0x0000000000007992 */ /* 0x0003ec0000008000 */
[----:B-1----:R-:W1:Y:S01]  /*2190*/  FENCE.VIEW.ASYNC.S ;  /* 0x00000000000073c6 */ /* 0x002e620000000000 */
[----:B------:R-:W-:-:S04]  /*21a0*/  PRMT R2, RZ, 0x654, R2 ;  /* 0x00000654ff027816 */ /* 0x000fc80000000002 */
[----:B-1----:R1:W-:Y:S01]  /*21b0*/  SYNCS.ARRIVE.TRANS64.RED.A1T0 RZ, [R2+URZ], RZ ;  /* 0x000000ff02ff79a7 */ /* 0x0023e200081004ff */
[----:B--2---:R-:W-:-:S13]  /*21c0*/  LOP3.LUT P2, RZ, R6, 0x1, RZ, 0xc0, !PT ;  /* 0x0000000106ff7812 */ /* 0x004fda000784c0ff */
[----:B------:R-:W-:Y:S01]  /*21d0*/  @P2 SHF.R.U32.HI R3, RZ, 0x10, R5 ;  /* 0x00000010ff032819 */ /* 0x000fe20000011605 */
[----:B------:R-:W-:Y:S01]  /*21e0*/  VOTEU.ANY UP0, P2 ;  /* 0x0000000000ff7886 */ /* 0x000fe20001000100 */
[----:B------:R-:W-:Y:S02]  /*21f0*/  @P2 MOV R11, R4 ;  /* 0x00000004000b2202 */ /* 0x000fe40000000f00 */
[----:B------:R-:W-:Y:S02]  /*2200*/  @P2 R2UR.BROADCAST UR8, R3 ;  /* 0x00000000030822ca */ /* 0x000fe400008e0000 */
[----:B------:R-:W-:-:S11]  /*2210*/  @P2 LOP3.LUT R8, R5, 0xffff, RZ, 0xc0, !PT ;  /* 0x0000ffff05082812 */ /* 0x000fd600078ec0ff */
[----:B------:R-:W-:Y:S01]  /*2220*/  @UP0 UMOV UR36, UR8 ;  /* 0x0000000800240c82 */ /* 0x000fe20008000000 */
[----:B-1----:R-:W-:Y:S05]  /*2230*/  @!P0 BRA `(.L_x_41) ;  /* 0x0000000000b88947 */ /* 0x002fea0003800000 */
[----:B------:R-:W3:Y:S01]  /*2240*/  LDC.64 R4, c[0x0][0xb18] ;  /* 0x0002c600ff047b82 */ /* 0x000ee20000000a00 */
[----:B------:R-:W-:-:S07]  /*2250*/  ISETP.NE.AND P3, PT, R40, 0x1, PT ;  /* 0x000000012800780c */ /* 0x000fce0003f65270 */
[----:B------:R-:W1:Y:S08]  /*2260*/  LDC.64 R6, c[0x0][0xb10] ;  /* 0x0002c400ff067b82 */ /* 0x000e700000000a00 */
[----:B------:R-:W2:Y:S08]  /*2270*/  LDC R17, c[0x0][0xb20] ;  /* 0x0002c800ff117b82 */ /* 0x000eb00000000800 */
[----:B------:R-:W4:Y:S01]  /*2280*/  LDC R18, c[0x0][0xb0c] ;  /* 0x0002c300ff127b82 */ /* 0x000f220000000800 */
[----:B---3--:R-:W-:Y:S01]  /*2290*/  IMAD.HI.U32 R22, R0, R5, RZ ;  /* 0x0000000500167227 */ /* 0x008fe200078e00ff */
[----:B------:R-:W-:-:S06]  /*22a0*/  ISETP.NE.AND P0, PT, R4, 0x1, PT ;  /* 0x000000010400780c */ /* 0x000fcc0003f05270 */
[----:B------:R-:W3:Y:S01]  /*22b0*/  LDC.64 R2, c[0x0][0xb28] ;  /* 0x0002ca00ff027b82 */ /* 0x000ee20000000a00 */
[----:B-1----:R-:W-:-:S04]  /*22c0*/  IMAD.HI.U32 R20, R9, R6, RZ ;  /* 0x0000000609147227 */ /* 0x002fc800078e00ff */
[----:B------:R-:W-:Y:S01]  /*22d0*/  IMAD.HI.U32 R24, R11, R6, RZ ;  /* 0x000000060b187227 */ /* 0x000fe200078e00ff */
[----:B------:R-:W-:Y:S02]  /*22e0*/  SHF.R.U32.HI R20, RZ, R7, R20 ;  /* 0x00000007ff147219 */ /* 0x000fe40000011614 */
[----:B--2---:R-:W-:Y:S01]  /*22f0*/  SHF.R.U32.HI R19, RZ, R17, R22 ;  /* 0x00000011ff137219 */ /* 0x004fe20000011616 */
[----:B------:R-:W-:Y:S01]  /*2300*/  IMAD.HI.U32 R22, R8, R5, RZ ;  /* 0x0000000508167227 */ /* 0x000fe200078e00ff */
[----:B------:R-:W-:Y:S02]  /*2310*/  SHF.R.U32.HI R24, RZ, R7, R24 ;  /* 0x00000007ff187219 */ /* 0x000fe40000011618 */
[----:B------:R-:W-:Y:S02]  /*2320*/  SEL R19, R0, R19, !P0 ;  /* 0x0000001300137207 */ /* 0x000fe40004000000 */
[----:B------:R-:W-:Y:S02]  /*2330*/  SHF.R.U32.HI R17, RZ, R17, R22 ;  /* 0x00000011ff117219 */ /* 0x000fe40000011616 */
[----:B----4-:R-:W-:-:S02]  /*2340*/  ISETP.NE.AND P1, PT, R18, 0x1, PT ;  /* 0x000000011200780c */ /* 0x010fc40003f25270 */
[----:B------:R-:W-:Y:S02]  /*2350*/  SEL R17, R8, R17, !P0 ;  /* 0x0000001108117207 */ /* 0x000fe40004000000 */
[----:B------:R-:W-:Y:S02]  /*2360*/  SEL R21, R9, R20, !P1 ;  /* 0x0000001409157207 */ /* 0x000fe40004800000 */
[----:B------:R-:W-:Y:S01]  /*2370*/  SEL R5, R11, R24, !P1 ;  /* 0x000000180b057207 */ /* 0x000fe20004800000 */
[----:B---3--:R-:W-:Y:S01]  /*2380*/  IMAD.HI.U32 R20, R19, R2, RZ ;  /* 0x0000000213147227 */ /* 0x008fe200078e00ff */
[----:B------:R-:W-:-:S03]  /*2390*/  IADD3 R7, PT, PT, -R17, RZ, RZ ;  /* 0x000000ff11077210 */ /* 0x000fc60007ffe1ff */
        /* <DEDUP_REMOVED lines=11> */
[----:B------:R-:W-:-:S04]  /*2450*/  @!P0 IMAD.HI.U32 R20, R5, R2, RZ ;  /* 0x0000000205148227 */ /* 0x000fc800078e00ff */
[----:B------:R-:W-:Y:S01]  /*2460*/  IMAD.MOV R2, RZ, RZ, -R6 ;  /* 0x000000ffff027224 */ /* 0x000fe200078e0a06 */
[----:B------:R-:W-:-:S03]  /*2470*/  @!P0 SHF.R.U32.HI R20, RZ, R3, R20 ;  /* 0x00000003ff148219 */ /* 0x000fc60000011614 */
[----:B------:R-:W-:Y:S01]  /*2480*/  IMAD R2, R40, R2, R17 ;  /* 0x0000000228027224 */ /* 0x000fe200078e0211 */
        /* <DEDUP_REMOVED lines=9> */
.L_x_41:
[----:B------:R-:W1:Y:S02]  /*2520*/  LDCU UR8, c[0x0][0xb30] ;  /* 0x00016600ff0877ac */ /* 0x000e640008000800 */
[----:B-1----:R-:W-:-:S09]  /*2530*/  UISETP.NE.AND UP0, UPT, UR8, 0x1, UPT ;  /* 0x000000010800788c */ /* 0x002fd2000bf05270 */
[----:B------:R-:W-:Y:S05]  /*2540*/  BRA.U UP0, `(.L_x_42) ;  /* 0x0000000100407547 */ /* 0x000fea000b800000 */
[----:B------:R-:W1:Y:S08]  /*2550*/  LDC.64 R4, c[0x0][0xb10] ;  /* 0x0002c400ff047b82 */ /* 0x000e700000000a00 */
[----:B------:R-:W2:Y:S08]  /*2560*/  LDC.64 R2, c[0x0][0xb18] ;  /* 0x0002c600ff027b82 */ /* 0x000eb00000000a00 */
[----:B------:R-:W4:Y:S08]  /*2570*/  LDC R6, c[0x0][0xb20] ;  /* 0x0002c800ff067b82 */ /* 0x000f300000000800 */
[----:B------:R-:W3:Y:S01]  /*2580*/  LDC R18, c[0x0][0xb0c] ;  /* 0x0002c300ff127b82 */ /* 0x000ee20000000800 */
[----:B-1----:R-:W-:-:S05]  /*2590*/  IMAD.HI.U32 R4, R11, R4, RZ ;  /* 0x000000040b047227 */ /* 0x002fca00078e00ff */
[----:B------:R-:W-:Y:S01]  /*25a0*/  SHF.R.U32.HI R4, RZ, R5, R4 ;  /* 0x00000005ff047219 */ /* 0x000fe20000011604 */
[----:B--2---:R-:W-:Y:S01]  /*25b0*/  IMAD.HI.U32 R3, R8, R3, RZ ;  /* 0x0000000308037227 */ /* 0x004fe200078e00ff */
[----:B------:R-:W-:-:S04]  /*25c0*/  ISETP.NE.AND P0, PT, R2, 0x1, PT ;  /* 0x000000010200780c */ /* 0x000fc80003f05270 */
[----:B----4-:R-:W-:-:S04]  /*25d0*/  SHF.R.U32.HI R3, RZ, R6, R3 ;  /* 0x00000006ff037219 */ /* 0x010fc80000011603 */
[----:B------:R-:W-:Y:S02]  /*25e0*/  SEL R3, R8, R3, !P0 ;  /* 0x0000000308037207 */ /* 0x000fe40004000000 */
[----:B---3--:R-:W-:-:S04]  /*25f0*/  ISETP.NE.AND P1, PT, R18, 0x1, PT ;  /* 0x000000011200780c */ /* 0x008fc80003f25270 */
[----:B------:R-:W-:-:S05]  /*2600*/  SEL R4, R11, R4, !P1 ;  /* 0x000000040b047207 */ /* 0x000fca0004800000 */
[----:B------:R-:W-:Y:S02]  /*2610*/  IMAD.IADD R5, R3, 0x1, -R4 ;  /* 0x0000000103057824 */ /* 0x000fe400078e0a04 */
[----:B------:R-:W-:Y:S02]  /*2620*/  IMAD.IADD R3, R4, 0x1, -R3 ;  /* 0x0000000104037824 */ /* 0x000fe400078e0a03 */
[----:B------:R-:W-:Y:S02]  /*2630*/  IMAD R11, R5, R18, R11 ;  /* 0x00000012050b7224 */ /* 0x000fe400078e020b */
[----:B------:R-:W-:-:S07]  /*2640*/  IMAD R8, R3, R2, R8 ;  /* 0x0000000203087224 */ /* 0x000fce00078e0208 */
.L_x_42:
[----:B------:R-:W-:Y:S01]  /*2650*/  VIADD R14, R14, 0x1 ;  /* 0x000000010e0e7836 */ /* 0x000fe20000000000 */
[----:B------:R-:W-:Y:S01]  /*2660*/  PLOP3.LUT P1, PT, PT, PT, PT, 0x80, 0x8 ;  /* 0x000000000008781c */ /* 0x000fe20003f2f070 */
[----:B------:R-:W-:Y:S02]  /*2670*/  IMAD.IADD R21, R11, 0x1, R90 ;  /* 0x000000010b157824 */ /* 0x000fe400078e025a */
[----:B------:R-:W-:Y:S01]  /*2680*/  IMAD.IADD R20, R8, 0x1, R83 ;  /* 0x0000000108147824 */ /* 0x000fe200078e0253 */
[----:B------:R-:W-:-:S04]  /*2690*/  ISETP.NE.AND P0, PT, R14, 0x2, PT ;  /* 0x000000020e00780c */ /* 0x000fc80003f05270 */
[----:B------:R-:W-:Y:S02]  /*26a0*/  SEL R2, RZ, 0x1, P0 ;  /* 0x00000001ff027807 */ /* 0x000fe40000000000 */
[----:B------:R-:W-:Y:S02]  /*26b0*/  SEL R14, R14, RZ, P0 ;  /* 0x000000ff0e0e7207 */ /* 0x000fe40000000000 */
[----:B------:R-:W-:Y:S01]  /*26c0*/  LOP3.LUT R13, R13, R2, RZ, 0x3c, !PT ;  /* 0x000000020d0d7212 */ /* 0x000fe200078e3cff */
[----:B------:R-:W-:Y:S06]  /*26d0*/  @P2 BRA `(.L_x_43) ;  /* 0xfffffff000642947 */ /* 0x000fec000383ffff */
[----:B------:R-:W-:Y:S01]  /*26e0*/  UIADD3 UR6, UPT, UPT, UR6, 0x68, URZ ;  /* 0x0000006806067890 */ /* 0x000fe2000fffe0ff */
[----:B------:R-:W-:-:S03]  /*26f0*/  SHF.L.U32 R3, R15, 0x1f, RZ ;  /* 0x0000001f0f037819 */ /* 0x000fc600000006ff */
[----:B------:R-:W-:-:S09]  /*2700*/  ULEA UR4, UR23, UR6, 0x3 ;  /* 0x0000000617047291 */ /* 0x000fd2000f8e18ff */
[----:B------:R-:W1:Y:S02]  /*2710*/  SYNCS.PHASECHK.TRANS64.TRYWAIT P0, [UR4], R3 ;  /* 0x00000003ff0075a7 */ /* 0x000e640008001104 */
[----:B-1----:R-:W-:Y:S05]  /*2720*/  @!P0 BRA `(.L_x_44) ;  /* 0x0000005800bc8947 */ /* 0x002fea0003800000 */
.L_x_138:
[----:B------:R-:W-:-:S04]  /*2730*/  UIADD3 UR5, UPT, UPT, UR23, 0x1, URZ ;  /* 0x0000000117057890 */ /* 0x000fc8000fffe0ff */
[----:B------:R-:W-:-:S04]  /*2740*/  UISETP.NE.AND UP0, UPT, UR5, 0xd, UPT ;  /* 0x0000000d0500788c */ /* 0x000fc8000bf05270 */
[----:B------:R-:W-:Y:S02]  /*2750*/  USEL UR7, URZ, 0x1, UP0 ;  /* 0x00000001ff077887 */ /* 0x000fe40008000000 */
[----:B------:R-:W-:-:S04]  /*2760*/  USEL UR5, UR5, URZ, UP0 ;  /* 0x000000ff05057287 */ /* 0x000fc80008000000 */
[----:B------:R-:W-:Y:S01]  /*2770*/  ULEA UR4, UR5, UR6, 0x3 ;  /* 0x0000000605047291 */ /* 0x000fe2000f8e18ff */
[----:B------:R-:W-:-:S04]  /*2780*/  LOP3.LUT R2, R15, UR7, RZ, 0x3c, !PT ;  /* 0x000000070f027c12 */ /* 0x000fc8000f8e3cff */
[----:B-1----:R-:W-:-:S04]  /*2790*/  SHF.L.U32 R3, R2, 0x1f, RZ ;  /* 0x0000001f02037819 */ /* 0x002fc800000006ff */
[----:B------:R-:W1:Y:S02]  /*27a0*/  SYNCS.PHASECHK.TRANS64.TRYWAIT P0, [UR4], R3 ;  /* 0x00000003ff0075a7 */ /* 0x000e640008001104 */
[----:B-1----:R-:W-:Y:S05]  /*27b0*/  @!P0 BRA `(.L_x_45) ;  /* 0x0000005800b08947 */ /* 0x002fea0003800000 */
.L_x_140:
        /* <DEDUP_REMOVED lines=9> */
.L_x_142:
        /* <DEDUP_REMOVED lines=9> */
.L_x_144:
        /* <DEDUP_REMOVED lines=9> */
.L_x_146:
        /* <DEDUP_REMOVED lines=9> */
.L_x_148:
        /* <DEDUP_REMOVED lines=9> */
.L_x_150:
        /* <DEDUP_REMOVED lines=9> */
.L_x_152:
        /* <DEDUP_REMOVED lines=9> */
.L_x_154:
        /* <DEDUP_REMOVED lines=9> */
.L_x_156:
        /* <DEDUP_REMOVED lines=9> */
.L_x_158:
        /* <DEDUP_REMOVED lines=9> */
.L_x_160:
[----:B------:R-:W-:-:S04]  /*2d60*/  UIADD3 UR5, UPT, UPT, UR5, 0x1, URZ ;  /* 0x0000000105057890 */ /* 0x000fc8000fffe0ff */
[----:B------:R-:W-:-:S04]  /*2d70*/  UISETP.NE.AND UP0, UPT, UR5, 0xd, UPT ;  /* 0x0000000d0500788c */ /* 0x000fc8000bf05270 */
[----:B------:R-:W-:Y:S02]  /*2d80*/  USEL UR4, URZ, 0x1, UP0 ;  /* 0x00000001ff047887 */ /* 0x000fe40008000000 */
[----:B------:R-:W-:-:S04]  /*2d90*/  USEL UR5, UR5, URZ, UP0 ;  /* 0x000000ff05057287 */ /* 0x000fc80008000000 */
[----:B------:R-:W-:Y:S01]  /*2da0*/  ULEA UR5, UR5, UR6, 0x3 ;  /* 0x0000000605057291 */ /* 0x000fe2000f8e18ff */
[----:B-1----:R-:W-:-:S04]  /*2db0*/  LOP3.LUT R3, R2, UR4, RZ, 0x3c, !PT ;  /* 0x0000000402037c12 */ /* 0x002fc8000f8e3cff */
[----:B------:R-:W-:Y:S01]  /*2dc0*/  SHF.L.U32 R3, R3, 0x1f, RZ ;  /* 0x0000001f03037819 */ /* 0x000fe200000006ff */
[----:B---3--:R-:W-:-:S07]  /*2dd0*/  IMAD.U32 R0, RZ, RZ, UR5 ;  /* 0x00000005ff007e24 */ /* 0x008fce000f8e00ff */
.L_x_56:
[----:B-1----:R1:W2:Y:S02]  /*2de0*/  SYNCS.PHASECHK.TRANS64.TRYWAIT P0, [R0+URZ], R3 ;  /* 0x00000003000075a7 */ /* 0x0022a400080011ff */
[----:B--2---:R-:W-:Y:S05]  /*2df0*/  @!P0 NANOSLEEP.SYNCS 0x989680 ;  /* 0x009896800000895d */ /* 0x004fea0003900000 */
[----:B------:R-:W2:Y:S02]  /*2e00*/  @!P0 SYNCS.PHASECHK.TRANS64 P0, [R0+URZ], R3 ;  /* 0x00000003000085a7 */ /* 0x000ea400080010ff */
[----:B--2---:R-:W-:Y:S05]  /*2e10*/  @P0 EXIT ;  /* 0x000000000000094d */ /* 0x004fea0003800000 */
[----:B------:R-:W-:Y:S05]  /*2e20*/  BRA `(.L_x_56) ;  /* 0xfffffffc00ec7947 */ /* 0x000fea000383ffff */
.L_x_23:
[----:B------:R-:W-:-:S04]  /*2e30*/  UISETP.NE.AND UP1, UPT, UR37, URZ, UPT ;  /* 0x000000ff2500728c */ /* 0x000fc8000bf25270 */
[----:B------:R-:W-:-:S09]  /*2e40*/  UISETP.NE.OR UP1, UPT, UR10, 0x1, UP1 ;  /* 0x000000010a00788c */ /* 0x000fd20008f25670 */
[----:B------:R-:W-:Y:S05]  /*2e50*/  BRA.U UP1, `(.L_x_57) ;  /* 0x00000005014c7547 */ /* 0x000fea000b800000 */
[----:B------:R-:W-:Y:S01]  /*2e60*/  HFMA2 R11, -RZ, RZ, 0, 0 ;  /* 0x00000000ff0b7431 */ /* 0x000fe200000001ff */
[----:B------:R-:W-:Y:S01]  /*2e70*/  ISETP.GE.U32.AND P2, PT, R10, 0x2, PT ;  /* 0x000000020a00780c */ /* 0x000fe20003f46070 */
[----:B------:R-:W-:Y:S01]  /*2e80*/  IMAD.MOV.U32 R12, RZ, RZ, 0x1 ;  /* 0x00000001ff0c7424 */ /* 0x000fe200078e00ff */
[----:B------:R-:W-:Y:S01]  /*2e90*/  CS2R R8, SRZ ;  /* 0x0000000000087805 */ /* 0x000fe2000001ff00 */
[----:B------:R-:W-:Y:S01]  /*2ea0*/  IMAD.MOV.U32 R3, RZ, RZ, RZ ;  /* 0x000000ffff037224 */ /* 0x000fe200078e00ff */
[----:B------:R-:W-:Y:S01]  /*2eb0*/  UMOV UR4, 0x400 ;  /* 0x0000040000047882 */ /* 0x000fe20000000000 */
[----:B------:R-:W-:Y:S01]  /*2ec0*/  UMOV UR6, URZ ;  /* 0x000000ff00067c82 */ /* 0x000fe20008000000 */
[----:B------:R-:W-:-:S12]  /*2ed0*/  ULEA UR37, UR37, UR4, 0x18 ;  /* 0x0000000425257291 */ /* 0x000fd8000f8ec0ff */
.L_x_61:
[----:B------:R-:W-:Y:S02]  /*2ee0*/  LEA R0, R3, UR37, 0x3 ;  /* 0x0000002503007c11 */ /* 0x000fe4000f8e18ff */
[----:B------:R-:W-:-:S03]  /*2ef0*/  SHF.L.U32 R5, R8, 0x1f, RZ ;  /* 0x0000001f08057819 */ /* 0x000fc600000006ff */
[----:B------:R-:W-:Y:S01]  /*2f00*/  VIADD R4, R0, 0x170 ;  /* 0x0000017000047836 */ /* 0x000fe20000000000 */
[----:B------:R-:W1:Y:S02]  /*2f10*/  SYNCS.PHASECHK.TRANS64.TRYWAIT P0, [R0+URZ+0x160], R5 ;  /* 0x00016005000075a7 */ /* 0x000e6400080011ff */
[----:B-1----:R-:W-:Y:S05]  /*2f20*/  @!P0 BRA `(.L_x_58) ;  /* 0x0000005400dc8947 */ /* 0x002fea0003800000 */
.L_x_161:
[----:B------:R-:W-:Y:S01]  /*2f30*/  ULEA UR5, UR6, UR37, 0x3 ;  /* 0x0000002506057291 */ /* 0x000fe2000f8e18ff */
[----:B------:R-:W-:Y:S01]  /*2f40*/  PRMT R4, RZ, 0x654, R4 ;  /* 0x00000654ff047816 */ /* 0x000fe20000000004 */
[----:B-1----:R-:W-:Y:S01]  /*2f50*/  @!P2 IMAD.MOV.U32 R5, RZ, RZ, 0x10 ;  /* 0x00000010ff05a424 */ /* 0x002fe200078e00ff */
[----:B------:R-:W-:Y:S01]  /*2f60*/  SHF.L.U32 R7, R12, 0x1f, RZ ;  /* 0x0000001f0c077819 */ /* 0x000fe200000006ff */
[----:B------:R-:W-:Y:S01]  /*2f70*/  UIADD3 UR4, UPT, UPT, UR5, 0x100, URZ ;  /* 0x0000010005047890 */ /* 0x000fe2000fffe0ff */
[----:B------:R1:W-:Y:S05]  /*2f80*/  SYNCS.ARRIVE.TRANS64.RED.A1T0 RZ, [R4+URZ], RZ ;  /* 0x000000ff04ff79a7 */ /* 0x0003ea00081004ff */
[----:B------:R-:W-:Y:S01]  /*2f90*/  IMAD.U32 R13, RZ, RZ, UR4 ;  /* 0x00000004ff0d7e24 */ /* 0x000fe2000f8e00ff */
[----:B------:R-:W2:Y:S04]  /*2fa0*/  SYNCS.PHASECHK.TRANS64.TRYWAIT P0, [UR5+0x110], R7 ;  /* 0x00011007ff0075a7 */ /* 0x000ea80008001105 */
[----:B------:R-:W-:Y:S01]  /*2fb0*/  PRMT R13, R10, 0x654, R13 ;  /* 0x000006540a0d7816 */ /* 0x000fe2000000000d */
[----:B-12---:R-:W-:Y:S06]  /*2fc0*/  @!P0 BRA `(.L_x_59) ;  /* 0x0000005400c88947 */ /* 0x006fec0003800000 */
.L_x_163:
[----:B------:R-:W-:Y:S01]  /*2fd0*/  ULEA UR4, UR6, UR37, 0x4 ;  /* 0x0000002506047291 */ /* 0x000fe2000f8e20ff */
[----:B------:R-:W-:Y:S01]  /*2fe0*/  SEL R2, R13, R2, !P2 ;  /* 0x000000020d027207 */ /* 0x000fe20005000000 */
[----:B------:R-:W-:Y:S01]  /*2ff0*/  UIADD3 UR5, UPT, UPT, UR5, 0x100, URZ ;  /* 0x0000010005057890 */ /* 0x000fe2000fffe0ff */
[----:B-1----:R-:W-:Y:S01]  /*3000*/  LEA R0, R11, UR37, 0x3 ;  /* 0x000000250b007c11 */ /* 0x002fe2000f8e18ff */
[----:B------:R-:W-:Y:S01]  /*3010*/  UIADD3 UR4, UPT, UPT, UR4, 0x190, URZ ;  /* 0x0000019004047890 */ /* 0x000fe2000fffe0ff */
[----:B------:R1:W-:Y:S01]  /*3020*/  @!P2 SYNCS.ARRIVE.TRANS64.RED RZ, [R2+URZ], R5 ;  /* 0x0000000502ffa9a7 */ /* 0x0003e200080004ff */
[----:B------:R-:W-:Y:S01]  /*3030*/  UIADD3 UR6, UPT, UPT, UR6, 0x1, URZ ;  /* 0x0000000106067890 */ /* 0x000fe2000fffe0ff */
[----:B------:R-:W-:-:S03]  /*3040*/  VIADD R3, R3, 0x1 ;  /* 0x0000000103037836 */ /* 0x000fc60000000000 */
[----:B------:R-:W-:Y:S02]  /*3050*/  UISETP.NE.AND UP0, UPT, UR6, 0x2, UPT ;  /* 0x000000020600788c */ /* 0x000fe4000bf05270 */
[----:B------:R-:W-:Y:S01]  /*3060*/  ISETP.NE.AND P0, PT, R3, 0x2, PT ;  /* 0x000000020300780c */ /* 0x000fe20003f05270 */
[----:B------:R-:W-:Y:S06]  /*3070*/  UGETNEXTWORKID.BROADCAST [UR4], [UR5] ;  /* 0x00000000040073ca */ /* 0x000fec0008000100 */
[----:B------:R-:W-:Y:S02]  /*3080*/  USEL UR4, URZ, 0x1, UP0 ;  /* 0x00000001ff047887 */ /* 0x000fe40008000000 */
[----:B------:R-:W-:-:S04]  /*3090*/  USEL UR6, UR6, URZ, UP0 ;  /* 0x000000ff06067287 */ /* 0x000fc80008000000 */
[----:B------:R-:W-:Y:S02]  /*30a0*/  LOP3.LUT R12, R12, UR4, RZ, 0x3c, !PT ;  /* 0x000000040c0c7c12 */ /* 0x000fe4000f8e3cff */
[----:B-1----:R-:W-:-:S04]  /*30b0*/  SHF.L.U32 R5, R9, 0x1f, RZ ;  /* 0x0000001f09057819 */ /* 0x002fc800000006ff */
[----:B------:R-:W1:Y:S02]  /*30c0*/  SYNCS.PHASECHK.TRANS64.TRYWAIT P1, [R0+URZ+0x100], R5 ;  /* 0x00010005000075a7 */ /* 0x000e6400080211ff */
[----:B-1----:R-:W-:Y:S05]  /*30d0*/  @!P1 BRA `(.L_x_60) ;  /* 0x00000054009c9947 */ /* 0x002fea0003800000 */
.L_x_164:
[----:B------:R-:W-:Y:S01]  /*30e0*/  LEA R4, R11, UR37, 0x4 ;  /* 0x000000250b047c11 */ /* 0x000fe2000f8e20ff */
[----:B-1----:R-:W-:Y:S01]  /*30f0*/  VIADD R0, R0, 0x110 ;  /* 0x0000011000007836 */ /* 0x002fe20000000000 */
[----:B------:R-:W-:Y:S01]  /*3100*/  SEL R3, R3, RZ, P0 ;  /* 0x000000ff03037207 */ /* 0x000fe20000000000 */
[----:B------:R-:W-:-:S03]  /*3110*/  VIADD R11, R11, 0x1 ;  /* 0x000000010b0b7836 */ /* 0x000fc60000000000 */
[----:B------:R-:W1:Y:S01]  /*3120*/  LDS.128 R4, [R4+0x190] ;  /* 0x0001900004047984 */ /* 0x000e620000000c00 */
[----:B------:R-:W-:Y:S02]  /*3130*/  PRMT R0, RZ, 0x654, R0 ;  /* 0x00000654ff007816 */ /* 0x000fe40000000000 */
[C---:B------:R-:W-:Y:S01]  /*3140*/  ISETP.NE.AND P1, PT, R11.reuse, 0x2, PT ;  /* 0x000000020b00780c */ /* 0x040fe20003f25270 */
[----:B------:R-:W-:Y:S01]  /*3150*/  @!PT LDS RZ, [RZ] ;  /* 0x00000000fffff984 */ /* 0x000fe20000000800 */
[----:B------:R-:W-:Y:S01]  /*3160*/  @!PT LDS RZ, [RZ] ;  /* 0x00000000fffff984 */ /* 0x000fe20000000800 */
[----:B------:R-:W-:Y:S01]  /*3170*/  @!PT LDS RZ, [RZ] ;  /* 0x00000000fffff984 */ /* 0x000fe20000000800 */
[----:B------:R-:W-:Y:S01]  /*3180*/  @!PT LDS RZ, [RZ] ;  /* 0x00000000fffff984 */ /* 0x000fe20000000800 */
[----:B------:R2:W-:Y:S06]  /*3190*/  MEMBAR.ALL.CTA ;  /* 0x0000000000007992 */ /* 0x0005ec0000008000 */
[----:B--2---:R-:W2:Y:S01]  /*31a0*/  FENCE.VIEW.ASYNC.S ;  /* 0x00000000000073c6 */ /* 0x004ea20000000000 */
[----:B------:R-:W-:Y:S01]  /*31b0*/  SEL R11, R11, RZ, P1 ;  /* 0x000000ff0b0b7207 */ /* 0x000fe20000800000 */
[----:B--2---:R2:W-:Y:S01]  /*31c0*/  SYNCS.ARRIVE.TRANS64.RED.A1T0 RZ, [R0+URZ], RZ ;  /* 0x000000ff00ff79a7 */ /* 0x0045e200081004ff */
[----:B-1----:R-:W-:-:S02]  /*31d0*/  LOP3.LUT P3, RZ, R6, 0x1, RZ, 0xc0, !PT ;  /* 0x0000000106ff7812 */ /* 0x002fc4000786c0ff */
[----:B------:R-:W-:-:S04]  /*31e0*/  SEL R5, RZ, 0x1, P0 ;  /* 0x00000001ff057807 */ /* 0x000fc80000000000 */
[----:B------:R-:W-:Y:S02]  /*31f0*/  LOP3.LUT R8, R8, R5, RZ, 0x3c, !PT ;  /* 0x0000000508087212 */ /* 0x000fe400078e3cff */
[----:B--2---:R-:W-:-:S04]  /*3200*/  SEL R0, RZ, 0x1, P1 ;  /* 0x00000001ff007807 */ /* 0x004fc80000800000 */
[----:B------:R-:W-:Y:S01]  /*3210*/  LOP3.LUT R9, R9, R0, RZ, 0x3c, !PT ;  /* 0x0000000009097212 */ /* 0x000fe200078e3cff */
[----:B------:R-:W-:Y:S06]  /*3220*/  @P3 BRA `(.L_x_61) ;  /* 0xfffffffc002c3947 */ /* 0x000fec000383ffff */
[----:B------:R-:W-:Y:S01]  /*3230*/  ULEA UR5, UR6, UR37, 0x3 ;  /* 0x0000002506057291 */ /* 0x000fe2000f8e18ff */
[----:B------:R-:W-:-:S08]  /*3240*/  SHF.L.U32 R3, R12, 0x1f, RZ ;  /* 0x0000001f0c037819 */ /* 0x000fd000000006ff */
[----:B------:R-:W1:Y:S02]  /*3250*/  SYNCS.PHASECHK.TRANS64 P0, [UR5+0x110], R3 ;  /* 0x00011003ff0075a7 */ /* 0x000e640008001005 */
[----:B-1----:R-:W-:Y:S05]  /*3260*/  @P0 BRA `(.L_x_62) ;  /* 0x0000000000080947 */ /* 0x002fea0003800000 */
[----:B------:R-:W1:Y:S02]  /*3270*/  SYNCS.PHASECHK.TRANS64.TRYWAIT P0, [UR5+0x110], R3 ;  /* 0x00011003ff0075a7 */ /* 0x000e640008001105 */
[----:B-1----:R-:W-:Y:S05]  /*3280*/  @!P0 BRA `(.L_x_63) ;  /* 0x0000005400448947 */ /* 0x002fea0003800000 */
.L_x_62:
[----:B------:R-:W-:-:S04]  /*3290*/  UIADD3 UR4, UPT, UPT, UR6, 0x1, URZ ;  /* 0x0000000106047890 */ /* 0x000fc8000fffe0ff */
[----:B------:R-:W-:-:S04]  /*32a0*/  UISETP.NE.AND UP0, UPT, UR4, 0x2, UPT ;  /* 0x000000020400788c */ /* 0x000fc8000bf05270 */
[----:B------:R-:W-:Y:S02]  /*32b0*/  USEL UR7, URZ, 0x1, UP0 ;  /* 0x00000001ff077887 */ /* 0x000fe40008000000 */
[----:B------:R-:W-:-:S04]  /*32c0*/  USEL UR4, UR4, URZ, UP0 ;  /* 0x000000ff04047287 */ /* 0x000fc80008000000 */
[----:B------:R-:W-:Y:S01]  /*32d0*/  ULEA UR4, UR4, UR37, 0x3 ;  /* 0x0000002504047291 */ /* 0x000fe2000f8e18ff */
[----:B-1----:R-:W-:-:S04]  /*32e0*/  LOP3.LUT R3, R12, UR7, RZ, 0x3c, !PT ;  /* 0x000000070c037c12 */ /* 0x002fc8000f8e3cff */
[----:B------:R-:W-:-:S04]  /*32f0*/  SHF.L.U32 R0, R3, 0x1f, RZ ;  /* 0x0000001f03007819 */ /* 0x000fc800000006ff */
[----:B------:R-:W1:Y:S02]  /*3300*/  SYNCS.PHASECHK.TRANS64 P0, [UR4+0x110], R0 ;  /* 0x00011000ff0075a7 */ /* 0x000e640008001004 */
[----:B-1----:R-:W-:Y:S05]  /*3310*/  @P0 EXIT ;  /* 0x000000000000094d */ /* 0x002fea0003800000 */
[----:B------:R-:W-:Y:S02]  /*3320*/  SHF.L.U32 R3, R3, 0x1f, RZ ;  /* 0x0000001f03037819 */ /* 0x000fe400000006ff */
[----:B------:R-:W-:-:S07]  /*3330*/  MOV R0, UR4 ;  /* 0x0000000400007c02 */ /* 0x000fce0008000f00 */
.L_x_64:
[----:B-1----:R1:W2:Y:S02]  /*3340*/  SYNCS.PHASECHK.TRANS64.TRYWAIT P0, [R0+URZ+0x110], R3 ;  /* 0x00011003000075a7 */ /* 0x0022a400080011ff */
[----:B--2---:R-:W-:Y:S05]  /*3350*/  @!P0 NANOSLEEP.SYNCS 0x989680 ;  /* 0x009896800000895d */ /* 0x004fea0003900000 */
[----:B------:R-:W2:Y:S02]  /*3360*/  @!P0 SYNCS.PHASECHK.TRANS64 P0, [R0+URZ+0x110], R3 ;  /* 0x00011003000085a7 */ /* 0x000ea400080010ff */
[----:B--2---:R-:W-:Y:S05]  /*3370*/  @P0 EXIT ;  /* 0x000000000000094d */ /* 0x004fea0003800000 */
[----:B------:R-:W-:Y:S05]  /*3380*/  BRA `(.L_x_64) ;  /* 0xfffffffc00ec7947 */ /* 0x000fea000383ffff */
.L_x_57:
[----:B------:R-:W-:Y:S05]  /*3390*/  BRA.U UP4, `(.L_x_65) ;  /* 0x0000001104d87547 */ /* 0x000fea000b800000 */
[----:B------:R-:W-:Y:S01]  /*33a0*/  UMOV UR6, 0x40 ;  /* 0x0000004000067882 */ /* 0x000fe20000000000 */
[----:B------:R-:W-:Y:S01]  /*33b0*/  NOP ;  /* 0x0000000000007918 */ /* 0x000fe20000000000 */
[----:B------:R-:W-:Y:S01]  /*33c0*/  ULEA UR6, UR37, UR6, 0x18 ;  /* 0x0000000625067291 */ /* 0x000fe2000f8ec0ff */
[----:B------:R-:W-:Y:S02]  /*33d0*/  UMOV UR7, 0x400 ;  /* 0x0000040000077882 */ /* 0x000fe40000000000 */
[----:B------:R-:W-:-:S06]  /*33e0*/  ULEA UR37, UR37, UR7, 0x18 ;  /* 0x0000000725257291 */ /* 0x000fcc000f8ec0ff */
[----:B------:R-:W1:Y:S02]  /*33f0*/  LDS.U8 R2, [UR6+0x1c] ;  /* 0x00001c06ff027984 */ /* 0x000e640008000000 */
[----:B-1----:R-:W-:-:S13]  /*3400*/  ISETP.NE.AND P0, PT, R2, RZ, PT ;  /* 0x000000ff0200720c */ /* 0x002fda0003f05270 */
[----:B------:R-:W-:Y:S05]  /*3410*/  @P0 BRA `(.L_x_66) ;  /* 0x0000000400080947 */ /* 0x000fea0003800000 */
[----:B------:R-:W-:Y:S02]  /*3420*/  UISETP.NE.U32.AND UP0, UPT, UR5, 0x1, UPT ;  /* 0x000000010500788c */ /* 0x000fe4000bf05070 */
[----:B------:R-:W-:-:S07]  /*3430*/  UIADD3 UR8, UPT, UPT, UR6, 0x8, URZ ;  /* 0x0000000806087890 */ /* 0x000fce000fffe0ff */
[----:B------:R-:W-:Y:S05]  /*3440*/  BRA.U !UP0, `(.L_x_67) ;  /* 0x00000001089c7547 */ /* 0x000fea000b800000 */
[----:B------:R-:W-:Y:S01]  /*3450*/  ELECT P0, URZ, PT ;  /* 0x0000000000ff782f */ /* 0x000fe20003800000 */
[----:B------:R-:W-:-:S12]  /*3460*/  BSSY B0, `(.L_x_67) ;  /* 0x0000025000007945 */ /* 0x000fd80003800000 */
[----:B------:R-:W-:Y:S05]  /*3470*/  @!P0 BRA `(.L_x_68) ;  /* 0x00000000008c8947 */ /* 0x000fea0003800000 */
[----:B------:R-:W-:-:S05]  /*3480*/  UMOV UR7, 0x10 ;  /* 0x0000001000077882 */ /* 0x000fca0000000000 */
[----:B------:R-:W-:Y:S04]  /*3490*/  DEPBAR.LE SB1, 0x36 ;  /* 0x00009d800000791a */ /* 0x000fe80000000000 */
[----:B------:R-:W1:Y:S02]  /*34a0*/  UTCATOMSWS.2CTA.FIND_AND_SET.ALIGN UP1, UR7, UR7 ;  /* 0x00000007000775e3 */ /* 0x000e640008220800 */
[----:B-1----:R-:W-:Y:S01]  /*34b0*/  MOV R11, UR7 ;  /* 0x00000007000b7c02 */ /* 0x002fe20008000f00 */
[----:B------:R-:W-:Y:S06]  /*34c0*/  BRA.U UP1, `(.L_x_69) ;  /* 0x0000000101187547 */ /* 0x000fec000b800000 */
.L_x_70:
[----:B------:R-:W-:Y:S05]  /*34d0*/  NANOSLEEP 0x64 ;  /* 0x000000640000795d */ /* 0x000fea0003800000 */
[----:B------:R-:W-:-:S05]  /*34e0*/  UMOV UR7, 0x10 ;  /* 0x0000001000077882 */ /* 0x000fca0000000000 */
[----:B------:R-:W-:Y:S04]  /*34f0*/  DEPBAR.LE SB1, 0x36 ;  /* 0x00009d800000791a */ /* 0x000fe80000000000 */
[----:B------:R-:W1:Y:S02]  /*3500*/  UTCATOMSWS.2CTA.FIND_AND_SET.ALIGN UP1, UR7, UR7 ;  /* 0x00000007000775e3 */ /* 0x000e640008220800 */
[----:B-1----:R-:W-:Y:S01]  /*3510*/  MOV R11, UR7 ;  /* 0x00000007000b7c02 */ /* 0x002fe20008000f00 */
[----:B------:R-:W-:Y:S05]  /*3520*/  BRA.U !UP1, `(.L_x_70) ;  /* 0xfffffffd09e87547 */ /* 0x000fea000b83ffff */
.L_x_69:
[----:B------:R-:W1:Y:S01]  /*3530*/  LDS R5, [UR6+0x10] ;  /* 0x00001006ff057984 */ /* 0x000e620008000800 */
[----:B------:R-:W-:Y:S01]  /*3540*/  IMAD.U32 R3, RZ, RZ, UR37 ;  /* 0x00000025ff037e24 */ /* 0x000fe2000f8e00ff */
[----:B------:R-:W-:-:S03]  /*3550*/  MOV R2, UR4 ;  /* 0x0000000400027c02 */ /* 0x000fc60008000f00 */
[----:B------:R-:W-:Y:S01]  /*3560*/  VIADD R3, R3, 0x1b0 ;  /* 0x000001b003037836 */ /* 0x000fe20000000000 */
[----:B-1----:R-:W-:-:S04]  /*3570*/  SHF.L.U32 R5, R5, 0x1f, RZ ;  /* 0x0000001f05057819 */ /* 0x002fc800000006ff */
[----:B------:R-:W1:Y:S02]  /*3580*/  SYNCS.PHASECHK.TRANS64.TRYWAIT P0, [UR6+0x8], R5 ;  /* 0x00000805ff0075a7 */ /* 0x000e640008001106 */
[----:B-1----:R-:W-:Y:S05]  /*3590*/  @P0 BRA `(.L_x_71) ;  /* 0x0000000000080947 */ /* 0x002fea0003800000 */
[----:B------:R-:W1:Y:S02]  /*35a0*/  SYNCS.PHASECHK.TRANS64.TRYWAIT P0, [UR6+0x8], R5 ;  /* 0x00000805ff0075a7 */ /* 0x000e640008001106 */
[----:B-1----:R-:W-:Y:S05]  /*35b0*/  @!P0 BRA `(.L_x_72) ;  /* 0x0000005000908947 */ /* 0x002fea0003800000 */
.L_x_71:
[----:B-1----:R-:W-:Y:S01]  /*35c0*/  HFMA2 R4, -RZ, RZ, 0, 5.9604644775390625e-08 ;  /* 0x00000001ff047431 */ /* 0x002fe200000001ff */
[----:B------:R-:W-:Y:S01]  /*35d0*/  UPRMT UR7, UR4, 0x654, UR8 ;  /* 0x0000065404077896 */ /* 0x000fe20008000008 */
[----:B------:R-:W-:Y:S01]  /*35e0*/  IMAD.MOV.U32 R6, RZ, RZ, 0xffff ;  /* 0x0000ffffff067424 */ /* 0x000fe200078e00ff */
[----:B------:R-:W-:Y:S01]  /*35f0*/  PRMT R2, R2, 0x654, R3 ;  /* 0x0000065402027816 */ /* 0x000fe20000000003 */
[----:B------:R-:W-:Y:S02]  /*3600*/  IMAD.MOV.U32 R5, RZ, RZ, 0x4 ;  /* 0x00000004ff057424 */ /* 0x000fe400078e00ff */
[----:B------:R-:W-:Y:S01]  /*3610*/  IMAD.SHL.U32 R9, R11, 0x20, RZ ;  /* 0x000000200b097824 */ /* 0x000fe200078e00ff */
[----:B------:R-:W-:Y:S02]  /*3620*/  MOV R3, UR7 ;  /* 0x0000000700037c02 */ /* 0x000fe40008000f00 */
[-C--:B------:R-:W-:Y:S01]  /*3630*/  SHF.L.U32 R7, R6, R11.reuse, RZ ;  /* 0x0000000b06077219 */ /* 0x080fe200000006ff */
[----:B------:R1:W-:Y:S01]  /*3640*/  SYNCS.ARRIVE.TRANS64.RED RZ, [UR7], R5 ;  /* 0x00000005ffff79a7 */ /* 0x0003e20008000407 */
[----:B------:R-:W-:Y:S01]  /*3650*/  SHF.L.U32 R6, R4, R11, RZ ;  /* 0x0000000b04067219 */ /* 0x000fe200000006ff */
[----:B------:R1:W-:Y:S04]  /*3660*/  STS [UR37+0x1b0], R9 ;  /* 0x0001b009ff007988 */ /* 0x0003e80008000825 */
[----:B------:R1:W-:Y:S04]  /*3670*/  STAS [R2.64], R11 ;  /* 0x0000000b02007dbd */ /* 0x0003e8000c0008ff */
[----:B------:R1:W-:Y:S04]  /*3680*/  ATOMS.OR RZ, [UR6+0x14], R7 ;  /* 0x00001407ffff798c */ /* 0x0003e8000b000006 */
[----:B------:R1:W-:Y:S04]  /*3690*/  ATOMS.OR RZ, [UR6+0x18], R6 ;  /* 0x00001806ffff798c */ /* 0x0003e8000b000006 */
[----:B------:R1:W-:Y:S02]  /*36a0*/  ATOMS.XOR RZ, [UR6+0x10], R4 ;  /* 0x00001004ffff798c */ /* 0x0003e4000b800006 */
.L_x_68:
[----:B------:R-:W-:Y:S05]  /*36b0*/  BSYNC B0 ;  /* 0x0000000000007941 */ /* 0x000fea0003800000 */
.L_x_67:
[----:B------:R-:W-:Y:S05]  /*36c0*/  BRA.U UP0, `(.L_x_73) ;  /* 0x00000001006c7547 */ /* 0x000fea000b800000 */
[----:B------:R-:W-:-:S03]  /*36d0*/  UMOV UR7, 0xffffffff ;  /* 0xffffffff00077882 */ /* 0x000fc60000000000 */
[----:B------:R-:W-:Y:S05]  /*36e0*/  BRA.DIV UR7, `(.L_x_74) ;  /* 0x00000052075c7947 */ /* 0x000fea000b800000 */
[----:B------:R-:W-:-:S13]  /*36f0*/  ELECT P6, URZ, PT ;  /* 0x0000000000ff782f */ /* 0x000fda00038c0000 */
.L_x_168:
[----:B------:R-:W-:Y:S05]  /*3700*/  @!P6 BRA `(.L_x_73) ;  /* 0x00000000005ce947 */ /* 0x000fea0003800000 */
[----:B-1----:R-:W1:Y:S02]  /*3710*/  LDS R3, [UR6+0x10] ;  /* 0x00001006ff037984 */ /* 0x002e640008000800 */
[----:B-1----:R-:W-:-:S04]  /*3720*/  SHF.L.U32 R3, R3, 0x1f, RZ ;  /* 0x0000001f03037819 */ /* 0x002fc800000006ff */
[----:B------:R-:W1:Y:S02]  /*3730*/  SYNCS.PHASECHK.TRANS64.TRYWAIT P0, [UR6+0x8], R3 ;  /* 0x00000803ff0075a7 */ /* 0x000e640008001106 */
[----:B-1----:R-:W-:Y:S05]  /*3740*/  @P0 BRA `(.L_x_75) ;  /* 0x0000000000080947 */ /* 0x002fea0003800000 */
[----:B------:R-:W1:Y:S02]  /*3750*/  SYNCS.PHASECHK.TRANS64.TRYWAIT P0, [UR6+0x8], R3 ;  /* 0x00000803ff0075a7 */ /* 0x000e640008001106 */
[----:B-1----:R-:W-:Y:S05]  /*3760*/  @!P0 BRA `(.L_x_76) ;  /* 0x00000050005c8947 */ /* 0x002fea0003800000 */
.L_x_75:
[----:B------:R-:W2:Y:S01]  /*3770*/  LDS R5, [UR37+0x1b0] ;  /* 0x0001b025ff057984 */ /* 0x000ea20008000800 */
[----:B-1----:R-:W-:Y:S02]  /*3780*/  HFMA2 R2, -RZ, RZ, 0, 5.9604644775390625e-08 ;  /* 0x00000001ff027431 */ /* 0x002fe400000001ff */
[----:B------:R-:W-:Y:S01]  /*3790*/  IMAD.MOV.U32 R3, RZ, RZ, 0xffff ;  /* 0x0000ffffff037424 */ /* 0x000fe200078e00ff */
[----:B------:R-:W-:Y:S01]  /*37a0*/  UPRMT UR7, UR4, 0x654, UR8 ;  /* 0x0000065404077896 */ /* 0x000fe20008000008 */
[----:B--2---:R-:W-:-:S03]  /*37b0*/  IMAD.SHL.U32 R4, R5, 0x20, RZ ;  /* 0x0000002005047824 */ /* 0x004fc600078e00ff */
[-C--:B------:R-:W-:Y:S02]  /*37c0*/  SHF.L.U32 R3, R3, R5.reuse, RZ ;  /* 0x0000000503037219 */ /* 0x080fe400000006ff */
[----:B------:R-:W-:Y:S01]  /*37d0*/  SHF.L.U32 R5, R2, R5, RZ ;  /* 0x0000000502057219 */ /* 0x000fe200000006ff */
[----:B------:R2:W-:Y:S04]  /*37e0*/  STS [UR37+0x1b0], R4 ;  /* 0x0001b004ff007988 */ /* 0x0005e80008000825 */
[----:B------:R2:W-:Y:S04]  /*37f0*/  ATOMS.OR RZ, [UR6+0x14], R3 ;  /* 0x00001403ffff798c */ /* 0x0005e8000b000006 */
[----:B------:R2:W-:Y:S01]  /*3800*/  ATOMS.OR RZ, [UR6+0x18], R5 ;  /* 0x00001805ffff798c */ /* 0x0005e2000b000006 */
[----:B------:R-:W-:Y:S03]  /*3810*/  SYNCS.ARRIVE.TRANS64.RED.A1T0 RZ, [UR7], RZ ;  /* 0x000000ffffff79a7 */ /* 0x000fe60008100407 */
[----:B------:R2:W-:Y:S01]  /*3820*/  ATOMS.XOR RZ, [UR6+0x10], R2 ;  /* 0x00001002ffff798c */ /* 0x0005e2000b800006 */
[----:B------:R-:W-:Y:S05]  /*3830*/  BRA `(.L_x_73) ;  /* 0x0000000000107947 */ /* 0x000fea0003800000 */
.L_x_66:
[----:B------:R-:W-:-:S05]  /*3840*/  MOV R2, 0xffffffff ;  /* 0xffffffff00027802 */ /* 0x000fca0000000f00 */
[----:B------:R1:W-:Y:S02]  /*3850*/  STS [UR37+0x1b0], R2 ;  /* 0x0001b002ff007988 */ /* 0x0003e40008000825 */
[----:B-1----:R-:W-:Y:S02]  /*3860*/  MOV R2, 0x3880 ;  /* 0x0000388000027802 */ /* 0x002fe40000000f00 */
[----:B-----5:R-:W-:Y:S05]  /*3870*/  CALL.REL.NOINC `($__internal_1_$__cuda_sm10x_tcgen05_guardrail_trap_phase_invalid_during_alloc) ;  /* 0x0000005400a47944 */ /* 0x020fea0003c00000 */
.L_x_73:
[----:B------:R-:W-:Y:S05]  /*3880*/  WARPSYNC.ALL ;  /* 0x0000000000007948 */ /* 0x000fea0003800000 */
[----:B------:R-:W3:Y:S01]  /*3890*/  S2UR UR7, SR_CgaCtaId ;  /* 0x00000000000779c3 */ /* 0x000ee20000008800 */
[----:B------:R-:W-:Y:S01]  /*38a0*/  UMOV UR6, 0x400 ;  /* 0x0000040000067882 */ /* 0x000fe20000000000 */
[----:B------:R-:W-:-:S06]  /*38b0*/  NOP ;  /* 0x0000000000007918 */ /* 0x000fcc0000000000 */
[----:B------:R-:W-:Y:S06]  /*38c0*/  BAR.ARV 0x6, 0xa0 ;  /* 0x0182800000007b1d */ /* 0x000fec0000002000 */
[----:B------:R-:W4:Y:S01]  /*38d0*/  LDCU UR8, c[0x0][0x38c] ;  /* 0x00007180ff0877ac */ /* 0x000f220008000800 */
[----:B------:R-:W-:Y:S01]  /*38e0*/  LOP3.LUT R0, R0, 0xffff, RZ, 0xc0, !PT ;  /* 0x0000ffff00007812 */ /* 0x000fe200078ec0ff */
[----:B-1----:R-:W-:Y:S01]  /*38f0*/  IMAD.MOV.U32 R9, RZ, RZ, 0x1 ;  /* 0x00000001ff097424 */ /* 0x002fe200078e00ff */
[----:B------:R-:W-:Y:S01]  /*3900*/  LOP3.LUT R8, R8, 0xffff, RZ, 0xc0, !PT ;  /* 0x0000ffff08087812 */ /* 0x000fe200078ec0ff */
[----:B------:R-:W-:Y:S01]  /*3910*/  UMOV UR19, URZ ;  /* 0x000000ff00137c82 */ /* 0x000fe20008000000 */
[----:B------:R-:W-:Y:S01]  /*3920*/  R2UR UR11, R0 ;  /* 0x00000000000b72ca */ /* 0x000fe200000e0000 */
[----:B------:R-:W-:Y:S01]  /*3930*/  UMOV UR18, URZ ;  /* 0x000000ff00127c82 */ /* 0x000fe20008000000 */
[----:B------:R-:W-:Y:S01]  /*3940*/  R2UR UR12, R8 ;  /* 0x00000000080c72ca */ /* 0x000fe200000e0000 */
[----:B------:R-:W-:Y:S01]  /*3950*/  IMAD.MOV.U32 R8, RZ, RZ, RZ ;  /* 0x000000ffff087224 */ /* 0x000fe200078e00ff */
[----:B------:R-:W-:Y:S01]  /*3960*/  UMOV UR17, URZ ;  /* 0x000000ff00117c82 */ /* 0x000fe20008000000 */
[----:B---3--:R-:W-:-:S02]  /*3970*/  ULEA UR7, UR7, UR6, 0x18 ;  /* 0x0000000607077291 */ /* 0x008fc4000f8ec0ff */
[----:B------:R-:W-:Y:S02]  /*3980*/  UISETP.NE.AND UP2, UPT, UR5, URZ, UPT ;  /* 0x000000ff0500728c */ /* 0x000fe4000bf45270 */
[----:B------:R-:W-:Y:S02]  /*3990*/  UIADD3 UR13, UPT, UPT, UR7, 0x4300, URZ ;  /* 0x00004300070d7890 */ /* 0x000fe4000fffe0ff */
[----:B------:R-:W-:Y:S02]  /*39a0*/  UIADD3 UR14, UPT, UPT, UR7, 0x1e300, URZ ;  /* 0x0001e300070e7890 */ /* 0x000fe4000fffe0ff */
[----:B----4-:R-:W-:Y:S01]  /*39b0*/  UIADD3 UR8, UPT, UPT, UR8, 0x7f, URZ ;  /* 0x0000007f08087890 */ /* 0x010fe2000fffe0ff */
[----:B--2---:R-:W1:Y:S01]  /*39c0*/  LDS R2, [UR7+0x1b0] ;  /* 0x0001b007ff027984 */ /* 0x004e620008000800 */
[----:B------:R-:W-:Y:S02]  /*39d0*/  USHF.R.U32.HI UR13, URZ, 0x4, UR13 ;  /* 0x00000004ff0d7899 */ /* 0x000fe4000801160d */
[----:B------:R-:W-:-:S02]  /*39e0*/  USHF.R.S32.HI UR6, URZ, 0x1f, UR8 ;  /* 0x0000001fff067899 */ /* 0x000fc40008011408 */
[----:B------:R-:W-:Y:S02]  /*39f0*/  USHF.R.U32.HI UR14, URZ, 0x4, UR14 ;  /* 0x00000004ff0e7899 */ /* 0x000fe4000801160e */
[----:B------:R-:W-:Y:S02]  /*3a00*/  ULEA.HI UR6, UR6, UR8, URZ, 0x7 ;  /* 0x0000000806067291 */ /* 0x000fe4000f8f38ff */
[----:B------:R-:W-:Y:S02]  /*3a10*/  ULOP3.LUT UR13, UR13, 0x3fff, URZ, 0xc0, !UPT ;  /* 0x00003fff0d0d7892 */ /* 0x000fe4000f8ec0ff */
[----:B------:R-:W-:Y:S02]  /*3a20*/  USHF.R.S32.HI UR6, URZ, 0x7, UR6 ;  /* 0x00000007ff067899 */ /* 0x000fe40008011406 */
[----:B------:R-:W-:Y:S02]  /*3a30*/  ULOP3.LUT UR14, UR14, 0x3fff, URZ, 0xc0, !UPT ;  /* 0x00003fff0e0e7892 */ /* 0x000fe4000f8ec0ff */
[----:B------:R-:W-:Y:S01]  /*3a40*/  UISETP.LT.AND UP0, UPT, UR6, 0x1, UPT ;  /* 0x000000010600788c */ /* 0x000fe2000bf01270 */
[----:B------:R-:W-:Y:S01]  /*3a50*/  UMOV UR28, 0x0 ;  /* 0x00000000001c7882 */ /* 0x000fe20000000000 */
[----:B------:R-:W-:Y:S01]  /*3a60*/  UMOV UR29, 0x82004a0 ;  /* 0x082004a0001d7882 */ /* 0x000fe20000000000 */
[----:B------:R-:W-:-:S02]  /*3a70*/  ULOP3.LUT UR13, UR13, 0x10000, URZ, 0xfc, !UPT ;  /* 0x000100000d0d7892 */ /* 0x000fc4000f8efcff */
[----:B------:R-:W-:Y:S02]  /*3a80*/  ULOP3.LUT UR14, UR14, 0x10000, URZ, 0xfc, !UPT ;  /* 0x000100000e0e7892 */ /* 0x000fe4000f8efcff */
[----:B------:R-:W-:Y:S01]  /*3a90*/  USEL UR20, UR6, 0x1, !UP0 ;  /* 0x0000000106147887 */ /* 0x000fe2000c000000 */
[----:B------:R-:W-:Y:S01]  /*3aa0*/  UMOV UR26, 0x0 ;  /* 0x00000000001a7882 */ /* 0x000fe20000000000 */
[----:B------:R-:W-:Y:S01]  /*3ab0*/  UMOV UR27, 0x82004a0 ;  /* 0x082004a0001b7882 */ /* 0x000fe20000000000 */
[----:B------:R-:W-:Y:S01]  /*3ac0*/  UMOV UR24, 0x0 ;  /* 0x0000000000187882 */ /* 0x000fe20000000000 */
[----:B------:R-:W-:Y:S01]  /*3ad0*/  UMOV UR25, 0x82004a0 ;  /* 0x082004a000197882 */ /* 0x000fe20000000000 */
[----:B------:R-:W-:Y:S01]  /*3ae0*/  UMOV UR22, 0x0 ;  /* 0x0000000000167882 */ /* 0x000fe20000000000 */
[----:B------:R-:W-:Y:S01]  /*3af0*/  UMOV UR23, 0x82004a0 ;  /* 0x082004a000177882 */ /* 0x000fe20000000000 */
[----:B-1----:R-:W-:Y:S02]  /*3b00*/  R2UR UR21, R2 ;  /* 0x00000000021572ca */ /* 0x002fe400000e0000 */
[----:B------:R-:W-:-:S13]  /*3b10*/  CS2R R2, SRZ ;  /* 0x0000000000027805 */ /* 0x000fda000001ff00 */
.L_x_84:
[C---:B------:R-:W-:Y:S02]  /*3b20*/  LEA R0, R8.reuse, UR7, 0x3 ;  /* 0x0000000708007c11 */ /* 0x040fe4000f8e18ff */
[----:B------:R-:W-:Y:S02]  /*3b30*/  SHF.L.U32 R5, R3, 0x1f, RZ ;  /* 0x0000001f03057819 */ /* 0x000fe400000006ff */
[----:B------:R-:W-:Y:S02]  /*3b40*/  LEA R4, R8, UR7, 0x4 ;  /* 0x0000000708047c11 */ /* 0x000fe4000f8e20ff */
[----:B------:R-:W1:Y:S02]  /*3b50*/  SYNCS.PHASECHK.TRANS64.TRYWAIT P0, [R0+URZ+0x100], R5 ;  /* 0x00010005000075a7 */ /* 0x000e6400080011ff */
[----:B-1-34-:R-:W-:Y:S05]  /*3b60*/  @!P0 BRA `(.L_x_77) ;  /* 0x0000004c00748947 */ /* 0x01afea0003800000 */
.L_x_169:
[----:B-1----:R-:W1:Y:S01]  /*3b70*/  LDS.128 R4, [R4+0x190] ;  /* 0x0001900004047984 */ /* 0x002e620000000c00 */
[----:B------:R-:W-:Y:S02]  /*3b80*/  VIADD R0, R0, 0x110 ;  /* 0x0000011000007836 */ /* 0x000fe40000000000 */
[----:B------:R-:W-:Y:S01]  /*3b90*/  VIADD R8, R8, 0x1 ;  /* 0x0000000108087836 */ /* 0x000fe20000000000 */
[----:B------:R-:W-:Y:S01]  /*3ba0*/  @!PT LDS RZ, [RZ] ;  /* 0x00000000fffff984 */ /* 0x000fe20000000800 */
[----:B------:R-:W-:Y:S01]  /*3bb0*/  @!PT LDS RZ, [RZ] ;  /* 0x00000000fffff984 */ /* 0x000fe20000000800 */
[----:B------:R-:W-:Y:S01]  /*3bc0*/  @!PT LDS RZ, [RZ] ;  /* 0x00000000fffff984 */ /* 0x000fe20000000800 */
[----:B------:R-:W-:Y:S01]  /*3bd0*/  @!PT LDS RZ, [RZ] ;  /* 0x00000000fffff984 */ /* 0x000fe20000000800 */
[----:B------:R2:W-:Y:S06]  /*3be0*/  MEMBAR.ALL.CTA ;  /* 0x0000000000007992 */ /* 0x0005ec0000008000 */
[----:B--2---:R-:W2:Y:S01]  /*3bf0*/  FENCE.VIEW.ASYNC.S ;  /* 0x00000000000073c6 */ /* 0x004ea20000000000 */
[----:B------:R-:W-:-:S04]  /*3c00*/  PRMT R0, RZ, 0x654, R0 ;  /* 0x00000654ff007816 */ /* 0x000fc80000000000 */
[----:B--2---:R2:W-:Y:S01]  /*3c10*/  SYNCS.ARRIVE.TRANS64.RED.A1T0 RZ, [R0+URZ], RZ ;  /* 0x000000ff00ff79a7 */ /* 0x0045e200081004ff */
[----:B-1----:R-:W-:Y:S01]  /*3c20*/  LOP3.LUT P1, RZ, R6, 0x1, RZ, 0xc0, !PT ;  /* 0x0000000106ff7812 */ /* 0x002fe2000782c0ff */
[----:B--2---:R-:W-:-:S12]  /*3c30*/  BRA.U UP2, `(.L_x_78) ;  /* 0x0000000502087547 */ /* 0x004fd8000b800000 */
[----:B------:R-:W1:Y:S01]  /*3c40*/  LDCU UR8, c[0x0][0x38c] ;  /* 0x00007180ff0877ac */ /* 0x000e620008000800 */
[----:B------:R-:W-:Y:S02]  /*3c50*/  PLOP3.LUT P2, PT, PT, PT, PT, 0x80, 0x8 ;  /* 0x000000000008781c */ /* 0x000fe40003f4f070 */
[----:B------:R-:W-:Y:S01]  /*3c60*/  SHF.L.U32 R5, R9, 0x1f, RZ ;  /* 0x0000001f09057819 */ /* 0x000fe200000006ff */
[----:B------:R-:W-:Y:S02]  /*3c70*/  ULEA UR9, UR19, UR7, 0x3 ;  /* 0x0000000713097291 */ /* 0x000fe4000f8e18ff */
[----:B------:R-:W-:Y:S02]  /*3c80*/  ULEA UR10, UR19, UR21, 0x6 ;  /* 0x00000015130a7291 */ /* 0x000fe4000f8e30ff */
[----:B-1----:R-:W-:-:S06]  /*3c90*/  UISETP.GE.AND UP0, UPT, UR8, 0x1, UPT ;  /* 0x000000010800788c */ /* 0x002fcc000bf06270 */
[----:B------:R-:W-:-:S05]  /*3ca0*/  PLOP3.LUT P0, PT, PT, PT, UP0, 0x80, 0x8 ;  /* 0x000000000008781c */ /* 0x000fca0003f0f008 */
[----:B------:R-:W-:-:S08]  /*3cb0*/  @UP0 ULEA UR8, UR18, UR7, 0x3 ;  /* 0x0000000712080291 */ /* 0x000fd0000f8e18ff */
[----:B------:R-:W-:-:S04]  /*3cc0*/  @P0 SHF.L.U32 R0, R2, 0x1f, RZ ;  /* 0x0000001f02000819 */ /* 0x000fc800000006ff */
[----:B------:R1:W2:Y:S01]  /*3cd0*/  @P0 SYNCS.PHASECHK.TRANS64.TRYWAIT P2, [UR8], R0 ;  /* 0x00000000ff0005a7 */ /* 0x0002a20008041108 */
[----:B------:R-:W3:Y:S02]  /*3ce0*/  SYNCS.PHASECHK.TRANS64.TRYWAIT P0, [UR9+0x140], R5 ;  /* 0x00014005ff0075a7 */ /* 0x000ee40008001109 */
[----:B-123--:R-:W-:Y:S05]  /*3cf0*/  @!P0 BRA `(.L_x_79) ;  /* 0x0000004c00248947 */ /* 0x00efea0003800000 */
.L_x_171:
[----:B------:R-:W-:Y:S01]  /*3d00*/  UMOV UR16, UR17 ;  /* 0x0000001100107c82 */ /* 0x000fe20008000000 */
[----:B------:R-:W-:Y:S05]  /*3d10*/  BRA.U !UP0, `(.L_x_80) ;  /* 0x0000000108c07547 */ /* 0x000fea000b800000 */
[----:B------:R-:W-:Y:S02]  /*3d20*/  UIADD3 UR16, UPT, UPT, UR20, UR17, URZ ;  /* 0x0000001114107290 */ /* 0x000fe4000fffe0ff */
[----:B------:R-:W-:Y:S01]  /*3d30*/  UPLOP3.LUT UP3, UPT, UPT, UPT, UPT, 0x40, 0x4 ;  /* 0x000000000004789c */ /* 0x000fe20003f6e870 */
[----:B------:R-:W-:Y:S01]  /*3d40*/  UMOV UR15, UR6 ;  /* 0x00000006000f7c82 */ /* 0x000fe20008000000 */
[----:B------:R-:W-:-:S09]  /*3d50*/  UMOV UR46, UR18 ;  /* 0x00000012002e7c82 */ /* 0x000fd20008000000 */
.L_x_83:
[----:B--2---:R-:W-:Y:S01]  /*3d60*/  ULEA UR8, UR46, UR7, 0x3 ;  /* 0x000000072e087291 */ /* 0x004fe2000f8e18ff */
[----:B---3--:R-:W-:Y:S11]  /*3d70*/  @P2 BRA `(.L_x_81) ;  /* 0x00000000000c2947 */ /* 0x008ff60003800000 */
[----:B-1----:R-:W-:Y:S04]  /*3d80*/  SHF.L.U32 R5, R2, 0x1f, RZ ;  /* 0x0000001f02057819 */ /* 0x002fe800000006ff */
[----:B------:R-:W1:Y:S02]  /*3d90*/  SYNCS.PHASECHK.TRANS64.TRYWAIT P0, [UR8], R5 ;  /* 0x00000005ff0075a7 */ /* 0x000e640008001108 */
[----:B-1----:R-:W-:Y:S05]  /*3da0*/  @!P0 BRA `(.L_x_82) ;  /* 0x0000004c00108947 */ /* 0x002fea0003800000 */
.L_x_81:
[----:B------:R-:W-:Y:S01]  /*3db0*/  UISETP.NE.AND UP0, UPT, UR15, 0x1, UPT ;  /* 0x000000010f00788c */ /* 0x000fe2000bf05270 */
[----:B------:R-:W-:Y:S01]  /*3dc0*/  PLOP3.LUT P2, PT, PT, PT, PT, 0x80, 0x8 ;  /* 0x000000000008781c */ /* 0x000fe20003f4f070 */
[----:B------:R-:W-:Y:S02]  /*3dd0*/  UIADD3 UR18, UPT, UPT, UR46, 0x1, URZ ;  /* 0x000000012e127890 */ /* 0x000fe4000fffe0ff */
[----:B------:R-:W-:Y:S02]  /*3de0*/  ULEA UR32, UR46, UR14, 0x9 ;  /* 0x0000000e2e207291 */ /* 0x000fe4000f8e48ff */
[----:B------:R-:W-:Y:S01]  /*3df0*/  UISETP.NE.AND UP1, UPT, UR18, 0xd, UPT ;  /* 0x0000000d1200788c */ /* 0x000fe2000bf25270 */
[----:B------:R-:W-:Y:S01]  /*3e00*/  PLOP3.LUT P0, PT, PT, PT, UP0, 0x80, 0x8 ;  /* 0x000000000008781c */ /* 0x000fe20003f0f008 */
[----:B------:R-:W-:Y:S02]  /*3e10*/  UIADD3 UR44, UPT, UPT, UR32, 0x2, URZ ;  /* 0x00000002202c7890 */ /* 0x000fe4000fffe0ff */
[----:B------:R-:W-:Y:S02]  /*3e20*/  USEL UR31, URZ, 0x1, UP1 ;  /* 0x00000001ff1f7887 */ /* 0x000fe40008800000 */
[----:B------:R-:W-:Y:S02]  /*3e30*/  USEL UR18, UR18, URZ, UP1 ;  /* 0x000000ff12127287 */ /* 0x000fe40008800000 */
[----:B------:R-:W-:Y:S02]  /*3e40*/  UIADD3 UR40, UPT, UPT, UR32, 0x4, URZ ;  /* 0x0000000420287890 */ /* 0x000fe4000fffe0ff */
[----:B------:R-:W-:Y:S01]  /*3e50*/  @UP0 ULEA UR30, UR18, UR7, 0x3 ;  /* 0x00000007121e0291 */ /* 0x000fe2000f8e18ff */
[----:B------:R-:W-:Y:S01]  /*3e60*/  LOP3.LUT R2, R2, UR31, RZ, 0x3c, !PT ;  /* 0x0000001f02027c12 */ /* 0x000fe2000f8e3cff */
[----:B------:R-:W-:Y:S02]  /*3e70*/  UIADD3 UR36, UPT, UPT, UR32, 0x6, URZ ;  /* 0x0000000620247890 */ /* 0x000fe4000fffe0ff */
[----:B------:R-:W-:Y:S01]  /*3e80*/  UIADD3 UR8, UPT, UPT, UR8, 0x68, URZ ;  /* 0x0000006808087890 */ /* 0x000fe2000fffe0ff */
[----:B-1----:R-:W-:Y:S01]  /*3e90*/  @P0 SHF.L.U32 R0, R2, 0x1f, RZ ;  /* 0x0000001f02000819 */ /* 0x002fe200000006ff */
[----:B------:R-:W-:Y:S02]  /*3ea0*/  UIADD3 UR17, UPT, UPT, UR17, 0x1, URZ ;  /* 0x0000000111117890 */ /* 0x000fe4000fffe0ff */
[----:B------:R-:W-:Y:S01]  /*3eb0*/  UIADD3 UR15, UPT, UPT, UR15, -0x1, URZ ;  /* 0xffffffff0f0f7890 */ /* 0x000fe2000fffe0ff */
[----:B------:R2:W3:Y:S01]  /*3ec0*/  @P0 SYNCS.PHASECHK.TRANS64.TRYWAIT P2, [UR30], R0 ;  /* 0x00000000ff0005a7 */ /* 0x0004e2000804111e */
[----:B------:R-:W-:Y:S02]  /*3ed0*/  ULEA UR30, UR46, UR13, 0x9 ;  /* 0x0000000d2e1e7291 */ /* 0x000fe4000f8e48ff */
[----:B------:R-:W-:Y:S02]  /*3ee0*/  UISETP.NE.AND UP0, UPT, UR17, UR16, UPT ;  /* 0x000000101100728c */ /* 0x000fe4000bf05270 */
[----:B------:R-:W-:Y:S02]  /*3ef0*/  UIADD3 UR42, UPT, UPT, UR30, 0x2, URZ ;  /* 0x000000021e2a7890 */ /* 0x000fe4000fffe0ff */
[----:B------:R-:W-:Y:S02]  /*3f00*/  UIADD3 UR38, UPT, UPT, UR30, 0x4, URZ ;  /* 0x000000041e267890 */ /* 0x000fe4000fffe0ff */
[----:B------:R-:W-:Y:S01]  /*3f10*/  UIADD3 UR34, UPT, UPT, UR30, 0x6, URZ ;  /* 0x000000061e227890 */ /* 0x000fe2000fffe0ff */
[----:B------:R-:W-:Y:S01]  /*3f20*/  UMOV UR33, 0x40004040 ;  /* 0x4000404000217882 */ /* 0x000fe20000000000 */
[----:B------:R-:W-:Y:S01]  /*3f30*/  UMOV UR31, 0x40004040 ;  /* 0x40004040001f7882 */ /* 0x000fe20000000000 */
[----:B------:R-:W-:Y:S01]  /*3f40*/  UMOV UR45, 0x40004040 ;  /* 0x40004040002d7882 */ /* 0x000fe20000000000 */
[----:B------:R2:W-:Y:S01]  /*3f50*/  UTCIMMA.2CTA gdesc[UR30], gdesc[UR32], tmem[UR10], tmem[UR28], idesc[UR29], UP3 ;  /* 0x00ff1c201e0075ea */ /* 0x0005e20009a0010a */
[----:B------:R-:W-:Y:S01]  /*3f60*/  UPLOP3.LUT UP3, UPT, UPT, UPT, UPT, 0x80, 0x8 ;  /* 0x000000000008789c */ /* 0x000fe20003f6f070 */
[----:B------:R-:W-:Y:S01]  /*3f70*/  UMOV UR43, 0x40004040 ;  /* 0x40004040002b7882 */ /* 0x000fe20000000000 */
[----:B------:R-:W-:Y:S01]  /*3f80*/  UMOV UR41, 0x40004040 ;  /* 0x4000404000297882 */ /* 0x000fe20000000000 */
[----:B------:R2:W-:Y:S01]  /*3f90*/  UTCIMMA.2CTA gdesc[UR42], gdesc[UR44], tmem[UR10], tmem[UR26], idesc[UR27], UPT ;  /* 0x00ff1a2c2a0075ea */ /* 0x0005e2000ba0010a */
[----:B------:R-:W-:Y:S01]  /*3fa0*/  UMOV UR39, 0x40004040 ;  /* 0x4000404000277882 */ /* 0x000fe20000000000 */
[----:B------:R-:W-:Y:S01]  /*3fb0*/  UMOV UR37, 0x40004040 ;  /* 0x4000404000257882 */ /* 0x000fe20000000000 */
[----:B------:R-:W-:Y:S01]  /*3fc0*/  UMOV UR35, 0x40004040 ;  /* 0x4000404000237882 */ /* 0x000fe20000000000 */
[----:B------:R2:W-:Y:S01]  /*3fd0*/  UTCIMMA.2CTA gdesc[UR38], gdesc[UR40], tmem[UR10], tmem[UR24], idesc[UR25], UPT ;  /* 0x00ff1828260075ea */ /* 0x0005e2000ba0010a */
[----:B------:R2:W-:Y:S01]  /*3fe0*/  UTCIMMA.2CTA gdesc[UR34], gdesc[UR36], tmem[UR10], tmem[UR22], idesc[UR23], UPT ;  /* 0x00ff1624220075ea */ /* 0x0005e2000ba0010a */
[----:B------:R2:W-:Y:S01]  /*3ff0*/  UTCBAR.2CTA.MULTICAST [UR8], URZ, UR12 ;  /* 0x000000ff080073e9 */ /* 0x0005e2000820080c */
[----:B------:R-:W-:Y:S01]  /*4000*/  UMOV UR46, UR18 ;  /* 0x00000012002e7c82 */ /* 0x000fe20008000000 */
[----:B------:R-:W-:Y:S05]  /*4010*/  BRA.U UP0, `(.L_x_83) ;  /* 0xfffffffd00507547 */ /* 0x000fea000b83ffff */
.L_x_80:
[----:B------:R-:W-:Y:S01]  /*4020*/  UIADD3 UR9, UPT, UPT, UR9, 0x120, URZ ;  /* 0x0000012009097890 */ /* 0x000fe2000fffe0ff */
[----:B------:R-:W-:-:S08]  /*4030*/  UMOV UR17, UR16 ;  /* 0x0000001000117c82 */ /* 0x000fd00008000000 */
[----:B------:R4:W-:Y:S01]  /*4040*/  UTCBAR.2CTA.MULTICAST [UR9], URZ, UR11 ;  /* 0x000000ff090073e9 */ /* 0x0009e2000820080b */
[----:B------:R-:W-:Y:S02]  /*4050*/  NOP ;  /* 0x0000000000007918 */ /* 0x000fe40000000000 */
.L_x_78:
[----:B------:R-:W-:Y:S01]  /*4060*/  UIADD3 UR19, UPT, UPT, UR19, 0x1, URZ ;  /* 0x0000000113137890 */ /* 0x000fe2000fffe0ff */
[----:B------:R-:W-:-:S03]  /*4070*/  ISETP.NE.AND P0, PT, R8, 0x2, PT ;  /* 0x000000020800780c */ /* 0x000fc60003f05270 */
[----:B------:R-:W-:Y:S01]  /*4080*/  UISETP.NE.AND UP0, UPT, UR19, 0x4, UPT ;  /* 0x000000041300788c */ /* 0x000fe2000bf05270 */
[----:B-12---:R-:W-:Y:S02]  /*4090*/  SEL R0, RZ, 0x1, P0 ;  /* 0x00000001ff007807 */ /* 0x006fe40000000000 */
[----:B------:R-:W-:Y:S01]  /*40a0*/  SEL R8, R8, RZ, P0 ;  /* 0x000000ff08087207 */ /* 0x000fe20000000000 */
[----:B------:R-:W-:Y:S01]  /*40b0*/  USEL UR8, URZ, 0x1, UP0 ;  /* 0x00000001ff087887 */ /* 0x000fe20008000000 */
[----:B------:R-:W-:Y:S01]  /*40c0*/  LOP3.LUT R3, R3, R0, RZ, 0x3c, !PT ;  /* 0x0000000003037212 */ /* 0x000fe200078e3cff */
[----:B------:R-:W-:-:S04]  /*40d0*/  USEL UR19, UR19, URZ, UP0 ;  /* 0x000000ff13137287 */ /* 0x000fc80008000000 */
[----:B------:R-:W-:Y:S01]  /*40e0*/  LOP3.LUT R9, R9, UR8, RZ, 0x3c, !PT ;  /* 0x0000000809097c12 */ /* 0x000fe2000f8e3cff */
[----:B------:R-:W-:Y:S07]  /*40f0*/  @P1 BRA `(.L_x_84) ;  /* 0xfffffff800881947 */ /* 0x000fee000383ffff */
[----:B------:R-:W1:Y:S01]  /*4100*/  S2UR UR6, SR_CgaCtaId ;  /* 0x00000000000679c3 */ /* 0x000e620000008800 */
[----:B------:R-:W-:Y:S01]  /*4110*/  ELECT P0, URZ, PT ;  /* 0x0000000000ff782f */ /* 0x000fe20003800000 */
[----:B------:R-:W-:Y:S01]  /*4120*/  HFMA2 R0, -RZ, RZ, 0, 5.9604644775390625e-08 ;  /* 0x00000001ff007431 */ /* 0x000fe200000001ff */
[----:B------:R-:W-:-:S05]  /*4130*/  UMOV UR8, 0x40 ;  /* 0x0000004000087882 */ /* 0x000fca0000000000 */
[----:B------:R-:W-:Y:S01]  /*4140*/  UVIRTCOUNT.DEALLOC.SMPOOL 0x80 ;  /* 0x000000800000784c */ /* 0x000fe20000000000 */
[----:B------:R-:W-:Y:S02]  /*4150*/  UISETP.NE.AND UP0, UPT, UR5, URZ, UPT ;  /* 0x000000ff0500728c */ /* 0x000fe4000bf05270 */
[----:B-1----:R-:W-:-:S09]  /*4160*/  ULEA UR6, UR6, UR8, 0x18 ;  /* 0x0000000806067291 */ /* 0x002fd2000f8ec0ff */
[----:B------:R1:W-:Y:S01]  /*4170*/  @P0 STS.U8 [UR6+0x1c], R0 ;  /* 0x00001c00ff000988 */ /* 0x0003e20008000006 */
[----:B------:R-:W-:Y:S05]  /*4180*/  BRA.U UP0, `(.L_x_85) ;  /* 0x0000000100a07547 */ /* 0x000fea000b800000 */
[----:B------:R-:W-:Y:S01]  /*4190*/  UIADD3 UR5, UPT, UPT, UR7, 0x140, URZ ;  /* 0x0000014007057890 */ /* 0x000fe2000fffe0ff */
[----:B------:R-:W-:-:S03]  /*41a0*/  SHF.L.U32 R3, R9, 0x1f, RZ ;  /* 0x0000001f09037819 */ /* 0x000fc600000006ff */
[----:B------:R-:W-:-:S09]  /*41b0*/  ULEA UR8, UR19, UR5, 0x3 ;  /* 0x0000000513087291 */ /* 0x000fd2000f8e18ff */
[----:B------:R-:W2:Y:S02]  /*41c0*/  SYNCS.PHASECHK.TRANS64.TRYWAIT P0, [UR8], R3 ;  /* 0x00000003ff0075a7 */ /* 0x000ea40008001108 */
[----:B--2---:R-:W-:Y:S05]  /*41d0*/  @!P0 BRA `(.L_x_86) ;  /* 0x00000048001c8947 */ /* 0x004fea0003800000 */
.L_x_174:
[----:B----4-:R-:W-:-:S04]  /*41e0*/  UIADD3 UR9, UPT, UPT, UR19, 0x1, URZ ;  /* 0x0000000113097890 */ /* 0x010fc8000fffe0ff */
        /* <DEDUP_REMOVED lines=8> */
.L_x_176:
        /* <DEDUP_REMOVED lines=9> */
.L_x_178:
[----:B------:R-:W-:-:S04]  /*4300*/  UIADD3 UR9, UPT, UPT, UR9, 0x1, URZ ;  /* 0x0000000109097890 */ /* 0x000fc8000fffe0ff */
[----:B------:R-:W-:-:S04]  /*4310*/  UISETP.NE.AND UP1, UPT, UR9, 0x4, UPT ;  /* 0x000000040900788c */ /* 0x000fc8000bf25270 */
[----:B------:R-:W-:Y:S02]  /*4320*/  USEL UR8, URZ, 0x1, UP1 ;  /* 0x00000001ff087887 */ /* 0x000fe40008800000 */
[----:B------:R-:W-:-:S04]  /*4330*/  USEL UR9, UR9, URZ, UP1 ;  /* 0x000000ff09097287 */ /* 0x000fc80008800000 */
[----:B------:R-:W-:Y:S01]  /*4340*/  ULEA UR9, UR9, UR5, 0x3 ;  /* 0x0000000509097291 */ /* 0x000fe2000f8e18ff */
[----:B-1----:R-:W-:-:S04]  /*4350*/  LOP3.LUT R3, R2, UR8, RZ, 0x3c, !PT ;  /* 0x0000000802037c12 */ /* 0x002fc8000f8e3cff */
[----:B------:R-:W-:Y:S01]  /*4360*/  SHF.L.U32 R3, R3, 0x1f, RZ ;  /* 0x0000001f03037819 */ /* 0x000fe200000006ff */
[----:B------:R-:W-:-:S04]  /*4370*/  IMAD.U32 R0, RZ, RZ, UR9 ;  /* 0x00000009ff007e24 */ /* 0x000fc8000f8e00ff */
[----:B------:R1:W2:Y:S03]  /*4380*/  SYNCS.PHASECHK.TRANS64.TRYWAIT P0, [R0+URZ], R3 ;  /* 0x00000003000075a7 */ /* 0x0002a600080011ff */
[----:B--2---:R-:W-:Y:S05]  /*4390*/  @!P0 NANOSLEEP.SYNCS 0x989680 ;  /* 0x009896800000895d */ /* 0x004fea0003900000 */
[----:B------:R-:W2:Y:S02]  /*43a0*/  @!P0 SYNCS.PHASECHK.TRANS64 P0, [R0+URZ], R3 ;  /* 0x00000003000085a7 */ /* 0x000ea400080010ff */
[----:B--2---:R-:W-:Y:S05]  /*43b0*/  @P0 BRA `(.L_x_89) ;  /* 0x0000000000200947 */ /* 0x004fea0003800000 */
.L_x_90:
[----:B--2---:R2:W4:Y:S02]  /*43c0*/  SYNCS.PHASECHK.TRANS64.TRYWAIT P0, [R0+URZ], R3 ;  /* 0x00000003000075a7 */ /* 0x00452400080011ff */
[----:B----4-:R-:W-:Y:S05]  /*43d0*/  @!P0 NANOSLEEP.SYNCS 0x989680 ;  /* 0x009896800000895d */ /* 0x010fea0003900000 */
[----:B------:R-:W4:Y:S02]  /*43e0*/  @!P0 SYNCS.PHASECHK.TRANS64 P0, [R0+URZ], R3 ;  /* 0x00000003000085a7 */ /* 0x000f2400080010ff */
[----:B----4-:R-:W-:Y:S05]  /*43f0*/  @!P0 BRA `(.L_x_90) ;  /* 0xfffffffc00f08947 */ /* 0x010fea000383ffff */
[----:B------:R-:W-:Y:S05]  /*4400*/  BRA `(.L_x_89) ;  /* 0x00000000000c7947 */ /* 0x000fea0003800000 */
.L_x_85:
[----:B------:R-:W-:-:S04]  /*4410*/  UIADD3 UR5, UPT, UPT, UR7, 0x180, URZ ;  /* 0x0000018007057890 */ /* 0x000fc8000fffe0ff */
[----:B------:R-:W-:-:S09]  /*4420*/  UPRMT UR5, UR4, 0x654, UR5 ;  /* 0x0000065404057896 */ /* 0x000fd20008000005 */
[----:B------:R-:W-:Y:S03]  /*4430*/  SYNCS.ARRIVE.TRANS64.RED.A1T0 RZ, [UR5], RZ ;  /* 0x000000ffffff79a7 */ /* 0x000fe60008100405 */
.L_x_89:
[----:B-12---:R-:W-:Y:S01]  /*4440*/  SHF.L.U32 R3, RZ, 0x1f, RZ ;  /* 0x0000001fff037819 */ /* 0x006fe200000006ff */
[----:B------:R-:W-:Y:S01]  /*4450*/  UIADD3 UR5, UPT, UPT, UR7, 0x180, URZ ;  /* 0x0000018007057890 */ /* 0x000fe2000fffe0ff */
[----:B------:R-:W-:Y:S02]  /*4460*/  PLOP3.LUT P0, PT, PT, PT, UP0, 0x80, 0x8 ;  /* 0x000000000008781c */ /* 0x000fe40003f0f008 */
[----:B------:R-:W1:Y:S02]  /*4470*/  SYNCS.PHASECHK.TRANS64.TRYWAIT P1, [UR7+0x180], R3 ;  /* 0x00018003ff0075a7 */ /* 0x000e640008021107 */
[----:B-1----:R-:W-:Y:S09]  /*4480*/  @!P1 BRA `(.L_x_91) ;  /* 0x0000004400b89947 */ /* 0x002ff20003800000 */
.L_x_180:
[----:B------:R-:W-:Y:S01]  /*4490*/  @!UP0 UPRMT UR5, UR4, 0x654, UR5 ;  /* 0x0000065404058896 */ /* 0x000fe20008000005 */
[----:B------:R-:W-:Y:S02]  /*44a0*/  UMOV UR8, 0xffff ;  /* 0x0000ffff00087882 */ /* 0x000fe40000000000 */
[----:B------:R-:W-:-:S06]  /*44b0*/  UMOV UR4, 0x1 ;  /* 0x0000000100047882 */ /* 0x000fcc0000000000 */
[----:B------:R-:W-:Y:S01]  /*44c0*/  @!P0 SYNCS.ARRIVE.TRANS64.RED.A1T0 RZ, [UR5], RZ ;  /* 0x000000ffffff89a7 */ /* 0x000fe20008100405 */
[----:B------:R-:W-:Y:S01]  /*44d0*/  NOP ;  /* 0x0000000000007918 */ /* 0x000fe20000000000 */
[----:B-1----:R-:W1:Y:S01]  /*44e0*/  LDS R0, [UR6+0x14] ;  /* 0x00001406ff007984 */ /* 0x002e620008000800 */
[----:B------:R-:W-:-:S04]  /*44f0*/  ULOP3.LUT UR5, UR21, 0xffff, URZ, 0xc0, !UPT ;  /* 0x0000ffff15057892 */ /* 0x000fc8000f8ec0ff */
[----:B------:R-:W-:-:S04]  /*4500*/  USHF.R.U32.HI UR5, URZ, 0x5, UR5 ;  /* 0x00000005ff057899 */ /* 0x000fc80008011605 */
[----:B------:R-:W-:Y:S02]  /*4510*/  USHF.L.U32 UR8, UR8, UR5, URZ ;  /* 0x0000000508087299 */ /* 0x000fe400080006ff */
[----:B------:R-:W-:-:S04]  /*4520*/  USHF.L.U32 UR4, UR4, UR5, URZ ;  /* 0x0000000504047299 */ /* 0x000fc800080006ff */
[----:B-1----:R-:W-:-:S04]  /*4530*/  LOP3.LUT R0, R0, UR8, RZ, 0xc0, !PT ;  /* 0x0000000800007c12 */ /* 0x002fc8000f8ec0ff */
[----:B------:R-:W-:-:S13]  /*4540*/  ISETP.NE.AND P0, PT, R0, UR8, PT ;  /* 0x0000000800007c0c */ /* 0x000fda000bf05270 */
[----:B------:R-:W-:Y:S05]  /*4550*/  @P0 BRA `(.L_x_92) ;  /* 0x0000000000580947 */ /* 0x000fea0003800000 */
[----:B------:R-:W1:Y:S02]  /*4560*/  LDS R0, [UR6+0x18] ;  /* 0x00001806ff007984 */ /* 0x000e640008000800 */
[----:B-1----:R-:W-:-:S04]  /*4570*/  LOP3.LUT R0, R0, UR4, RZ, 0xc0, !PT ;  /* 0x0000000400007c12 */ /* 0x002fc8000f8ec0ff */
[----:B------:R-:W-:-:S13]  /*4580*/  ISETP.NE.AND P0, PT, R0, UR4, PT ;  /* 0x0000000400007c0c */ /* 0x000fda000bf05270 */
[----:B------:R-:W-:Y:S05]  /*4590*/  @P0 BRA `(.L_x_93) ;  /* 0x00000000003c0947 */ /* 0x000fea0003800000 */
[----:B------:R-:W1:Y:S01]  /*45a0*/  S2R R2, SR_LANEID ;  /* 0x0000000000027919 */ /* 0x000e620000000000 */
[----:B------:R-:W-:Y:S01]  /*45b0*/  ULOP3.LUT UR8, URZ, UR8, URZ, 0x33, !UPT ;  /* 0x00000008ff087292 */ /* 0x000fe2000f8e33ff */
[----:B------:R-:W-:Y:S01]  /*45c0*/  LOP3.LUT R4, RZ, UR4, RZ, 0x33, !PT ;  /* 0x00000004ff047c12 */ /* 0x000fe2000f8e33ff */
[----:B------:R-:W-:Y:S02]  /*45d0*/  VOTEU.ANY UR7, UPT, PT ;  /* 0x0000000000077886 */ /* 0x000fe400038e0100 */
[----:B------:R-:W-:Y:S01]  /*45e0*/  UFLO.U32 UR7, UR7 ;  /* 0x00000007000772bd */ /* 0x000fe200080e0000 */
[----:B------:R-:W2:Y:S01]  /*45f0*/  REDUX UR4, R4 ;  /* 0x00000000040473c4 */ /* 0x000ea20000000000 */
[----:B------:R-:W-:-:S06]  /*4600*/  IMAD.U32 R0, RZ, RZ, UR8 ;  /* 0x00000008ff007e24 */ /* 0x000fcc000f8e00ff */
[----:B------:R1:W-:Y:S01]  /*4610*/  UTCATOMSWS.AND URZ, UR8 ;  /* 0x0000000800ff79e3 */ /* 0x0003e20008000000 */
[----:B------:R-:W3:Y:S01]  /*4620*/  REDUX UR5, R0 ;  /* 0x00000000000573c4 */ /* 0x000ee20000000000 */
[----:B-1----:R-:W-:Y:S01]  /*4630*/  ISETP.EQ.U32.AND P0, PT, R2, UR7, PT ;  /* 0x0000000702007c0c */ /* 0x002fe2000bf02070 */
[----:B--2---:R-:W-:Y:S01]  /*4640*/  IMAD.U32 R2, RZ, RZ, UR4 ;  /* 0x00000004ff027e24 */ /* 0x004fe2000f8e00ff */
[----:B---3--:R-:W-:-:S11]  /*4650*/  MOV R3, UR5 ;  /* 0x0000000500037c02 */ /* 0x008fd60008000f00 */
[----:B------:R1:W-:Y:S04]  /*4660*/  @P0 ATOMS.AND RZ, [UR6+0x14], R3 ;  /* 0x00001403ffff098c */ /* 0x0003e8000a800006 */
[----:B------:R1:W-:Y:S01]  /*4670*/  @P0 ATOMS.AND RZ, [UR6+0x18], R2 ;  /* 0x00001802ffff098c */ /* 0x0003e2000a800006 */
[----:B------:R-:W-:Y:S05]  /*4680*/  BRA `(.L_x_94) ;  /* 0x0000000000147947 */ /* 0x000fea0003800000 */
.L_x_93:
[----:B------:R-:W-:Y:S02]  /*4690*/  MOV R2, 0x46b0 ;  /* 0x000046b000027802 */ /* 0x000fe40000000f00 */
[----:B---345:R-:W-:Y:S05]  /*46a0*/  CALL.REL.NOINC `($__internal_0_$__cuda_sm10x_tcgen05_guardrail_trap_col_being_dealloced_not_returned_by_alloc) ;  /* 0x00000048000c7944 */ /* 0x038fea0003c00000 */
[----:B------:R-:W-:Y:S05]  /*46b0*/  BRA `(.L_x_94) ;  /* 0x0000000000087947 */ /* 0x000fea0003800000 */
.L_x_92:
[----:B------:R-:W-:Y:S02]  /*46c0*/  MOV R2, 0x46e0 ;  /* 0x000046e000027802 */ /* 0x000fe40000000f00 */
[----:B---345:R-:W-:Y:S05]  /*46d0*/  CALL.REL.NOINC `($__internal_2_$__cuda_sm10x_tcgen05_guardrail_trap_unallocated_columns_being_dealloced) ;  /* 0x0000004800187944 */ /* 0x038fea0003c00000 */
.L_x_94:
[----:B------:R-:W-:Y:S01]  /*46e0*/  NOP ;  /* 0x0000000000007918 */ /* 0x000fe20000000000 */
[----:B----4-:R-:W-:Y:S05]  /*46f0*/  EXIT ;  /* 0x000000000000794d */ /* 0x010fea0003800000 */
.L_x_65:
[----:B------:R-:W-:-:S09]  /*4700*/  UISETP.NE.OR UP5, UPT, UR10, 0x3, !UP5 ;  /* 0x000000030a00788c */ /* 0x000fd2000efa5670 */
[----:B------:R-:W-:Y:S05]  /*4710*/  BRA.U UP5, `(.L_x_95) ;  /* 0x0000000d05707547 */ /* 0x000fea000b800000 */
[----:B------:R-:W1:Y:S01]  /*4720*/  LDC R0, c[0x0][0xb30] ;  /* 0x0002cc00ff007b82 */ /* 0x000e620000000800 */
[----:B------:R-:W2:Y:S01]  /*4730*/  LDCU.64 UR8, c[0x0][0x888] ;  /* 0x00011100ff0877ac */ /* 0x000ea20008000a00 */
[----:B------:R-:W-:Y:S02]  /*4740*/  HFMA2 R29, -RZ, RZ, 0, 0 ;  /* 0x00000000ff1d7431 */ /* 0x000fe400000001ff */
[----:B------:R-:W-:Y:S01]  /*4750*/  IMAD.MOV.U32 R31, RZ, RZ, 0x1 ;  /* 0x00000001ff1f7424 */ /* 0x000fe200078e00ff */
[----:B------:R-:W-:Y:S01]  /*4760*/  MOV R23, 0x1000 ;  /* 0x0000100000177802 */ /* 0x000fe20000000f00 */
[----:B------:R-:W3:Y:S01]  /*4770*/  LDCU.64 UR4, c[0x0][0x890] ;  /* 0x00011200ff0477ac */ /* 0x000ee20008000a00 */
[----:B------:R-:W-:Y:S01]  /*4780*/  IMAD.MOV.U32 R30, RZ, RZ, RZ ;  /* 0x000000ffff1e7224 */ /* 0x000fe200078e00ff */
[----:B------:R-:W4:Y:S01]  /*4790*/  LDC R19, c[0x0][0x370] ;  /* 0x0000dc00ff137b82 */ /* 0x000f220000000800 */
[----:B------:R-:W-:Y:S01]  /*47a0*/  UMOV UR7, 0x400 ;  /* 0x0000040000077882 */ /* 0x000fe20000000000 */
[----:B------:R-:W-:-:S02]  /*47b0*/  UPLOP3.LUT UP1, UPT, UPT, UPT, UPT, 0x40, 0x4 ;  /* 0x000000000004789c */ /* 0x000fc40003f2e870 */
[----:B------:R-:W-:-:S04]  /*47c0*/  ULEA UR7, UR37, UR7, 0x18 ;  /* 0x0000000725077291 */ /* 0x000fc8000f8ec0ff */
[----:B------:R-:W4:Y:S01]  /*47d0*/  LDC R2, c[0x0][0xb0c] ;  /* 0x0002c300ff027b82 */ /* 0x000f220000000800 */
[----:B------:R-:W-:Y:S02]  /*47e0*/  UIADD3 UR13, UPT, UPT, UR7, 0xd8, URZ ;  /* 0x000000d8070d7890 */ /* 0x000fe4000fffe0ff */
[----:B--2---:R-:W-:Y:S02]  /*47f0*/  UISETP.NE.U32.AND UP3, UPT, UR8, URZ, UPT ;  /* 0x000000ff0800728c */ /* 0x004fe4000bf65070 */
[----:B------:R-:W-:Y:S02]  /*4800*/  UIADD3 UR25, UPT, UPT, UR7, 0xd0, URZ ;  /* 0x000000d007197890 */ /* 0x000fe4000fffe0ff */
[----:B---3--:R-:W-:Y:S01]  /*4810*/  UISETP.NE.U32.AND UP4, UPT, UR4, URZ, UPT ;  /* 0x000000ff0400728c */ /* 0x008fe2000bf85070 */
[----:B------:R-:W2:Y:S01]  /*4820*/  LDC R18, c[0x0][0xb20] ;  /* 0x0002c800ff127b82 */ /* 0x000ea20000000800 */
[----:B-1----:R-:W-:Y:S01]  /*4830*/  ISETP.NE.AND P1, PT, R0, 0x1, PT ;  /* 0x000000010000780c */ /* 0x002fe20003f25270 */
[----:B------:R-:W-:-:S02]  /*4840*/  UISETP.NE.AND.EX UP3, UPT, UR9, URZ, UPT, UP3 ;  /* 0x000000ff0900728c */ /* 0x000fc4000bf65330 */
[----:B------:R-:W-:Y:S02]  /*4850*/  UPRMT UR13, UR37, 0x654, UR13 ;  /* 0x00000654250d7896 */ /* 0x000fe4000800000d */
[----:B------:R-:W-:Y:S02]  /*4860*/  UISETP.NE.AND.EX UP4, UPT, UR5, URZ, UPT, UP4 ;  /* 0x000000ff0500728c */ /* 0x000fe4000bf85340 */
[----:B------:R-:W1:Y:S08]  /*4870*/  LDC.64 R32, c[0x0][0x348] ;  /* 0x0000d200ff207b82 */ /* 0x000e700000000a00 */
[----:B------:R-:W3:Y:S08]  /*4880*/  LDC.64 R16, c[0x0][0xb10] ;  /* 0x0002c400ff107b82 */ /* 0x000ef00000000a00 */
[----:B------:R-:W1:Y:S08]  /*4890*/  LDC.64 R6, c[0x0][0xb18] ;  /* 0x0002c600ff067b82 */ /* 0x000e700000000a00 */
[----:B------:R-:W1:Y:S08]  /*48a0*/  LDC.64 R4, c[0x0][0xb28] ;  /* 0x0002ca00ff047b82 */ /* 0x000e700000000a00 */
[----:B--2-4-:R-:W1:Y:S02]  /*48b0*/  LDC R22, c[0x0][0x374] ;  /* 0x0000dd00ff167b82 */ /* 0x014e640000000800 */
.L_x_104:
[C---:B------:R-:W-:Y:S02]  /*48c0*/  LEA R0, R30.reuse, UR7, 0x3 ;  /* 0x000000071e007c11 */ /* 0x040fe4000f8e18ff */
[----:B------:R-:W-:Y:S02]  /*48d0*/  SHF.L.U32 R3, R29, 0x1f, RZ ;  /* 0x0000001f1d037819 */ /* 0x000fe400000006ff */
[----:B------:R-:W-:Y:S02]  /*48e0*/  LEA R24, R30, UR7, 0x4 ;  /* 0x000000071e187c11 */ /* 0x000fe4000f8e20ff */
[----:B--2---:R-:W2:Y:S02]  /*48f0*/  SYNCS.PHASECHK.TRANS64.TRYWAIT P0, [R0+URZ+0x100], R3 ;  /* 0x00010003000075a7 */ /* 0x004ea400080011ff */
[----:B--2---:R-:W-:Y:S05]  /*4900*/  @!P0 BRA `(.L_x_96) ;  /* 0x0000004000b08947 */ /* 0x004fea0003800000 */
.L_x_181:
[----:B------:R-:W-:Y:S01]  /*4910*/  ISETP.GE.AND P0, PT, R40, 0x1, PT ;  /* 0x000000012800780c */ /* 0x000fe20003f06270 */
[----:B------:R-:W4:Y:S01]  /*4920*/  LDS.128 R24, [R24+0x190] ;  /* 0x0001900018187984 */ /* 0x000f220000000c00 */
[----:B--2---:R-:W-:Y:S01]  /*4930*/  VIADD R0, R0, 0x110 ;  /* 0x0000011000007836 */ /* 0x004fe20000000000 */
[----:B------:R-:W-:Y:S01]  /*4940*/  @!PT LDS RZ, [RZ] ;  /* 0x00000000fffff984 */ /* 0x000fe20000000800 */
[----:B------:R-:W-:Y:S01]  /*4950*/  @!PT LDS RZ, [RZ] ;  /* 0x00000000fffff984 */ /* 0x000fe20000000800 */
[----:B------:R-:W-:Y:S01]  /*4960*/  @!PT LDS RZ, [RZ] ;  /* 0x00000000fffff984 */ /* 0x000fe20000000800 */
[----:B------:R-:W-:Y:S01]  /*4970*/  @!PT LDS RZ, [RZ] ;  /* 0x00000000fffff984 */ /* 0x000fe20000000800 */
[----:B------:R2:W-:Y:S06]  /*4980*/  MEMBAR.ALL.CTA ;  /* 0x0000000000007992 */ /* 0x0005ec0000008000 */
[----:B--2---:R-:W2:Y:S01]  /*4990*/  FENCE.VIEW.ASYNC.S ;  /* 0x00000000000073c6 */ /* 0x004ea20000000000 */
[----:B------:R-:W-:Y:S04]  /*49a0*/  PRMT R0, RZ, 0x654, R0 ;  /* 0x00000654ff007816 */ /* 0x000fe80000000000 */
[----:B--2---:R2:W-:Y:S01]  /*49b0*/  SYNCS.ARRIVE.TRANS64.RED.A1T0 RZ, [R0+URZ], RZ ;  /* 0x000000ff00ff79a7 */ /* 0x0045e200081004ff */
[----:B----4-:R-:W-:Y:S11]  /*49c0*/  LOP3.LUT P3, RZ, R26, 0x1, RZ, 0xc0, !PT ;  /* 0x000000011aff7812 */ /* 0x010ff6000786c0ff */
[----:B------:R-:W-:Y:S02]  /*49d0*/  @!UPT UIADD3 URZ, UPT, UPT, URZ, URZ, URZ ;  /* 0x000000fffffff290 */ /* 0x000fe4000fffe0ff */
[----:B------:R-:W-:Y:S02]  /*49e0*/  @P3 MOV R13, R24 ;  /* 0x00000018000d3202 */ /* 0x000fe40000000f00 */
[----:B------:R-:W-:Y:S01]  /*49f0*/  @P3 LOP3.LUT R8, R25, 0xffff, RZ, 0xc0, !PT ;  /* 0x0000ffff19083812 */ /* 0x000fe200078ec0ff */
[----:B--2---:R-:W-:Y:S06]  /*4a00*/  @!P0 BRA `(.L_x_97) ;  /* 0x0000000000a48947 */ /* 0x004fec0003800000 */
[----:B-1----:R-:W-:Y:S01]  /*4a10*/  IMAD.HI.U32 R35, R22, R7, RZ ;  /* 0x0000000716237227 */ /* 0x002fe200078e00ff */
[----:B------:R-:W-:Y:S02]  /*4a20*/  ISETP.NE.AND P0, PT, R6, 0x1, PT ;  /* 0x000000010600780c */ /* 0x000fe40003f05270 */
[----:B------:R-:W-:Y:S01]  /*4a30*/  ISETP.NE.AND P2, PT, R40, 0x1, PT ;  /* 0x000000012800780c */ /* 0x000fe20003f45270 */
[----:B---3--:R-:W-:Y:S01]  /*4a40*/  IMAD.HI.U32 R34, R19, R16, RZ ;  /* 0x0000001013227227 */ /* 0x008fe200078e00ff */
[----:B------:R-:W-:Y:S02]  /*4a50*/  SHF.R.U32.HI R35, RZ, R18, R35 ;  /* 0x00000012ff237219 */ /* 0x000fe40000011623 */
[----:B------:R-:W-:Y:S01]  /*4a60*/  ISETP.NE.AND P4, PT, R2, 0x1, PT ;  /* 0x000000010200780c */ /* 0x000fe20003f85270 */
[----:B------:R-:W-:Y:S01]  /*4a70*/  IMAD.HI.U32 R36, R13, R16, RZ ;  /* 0x000000100d247227 */ /* 0x000fe200078e00ff */
[----:B------:R-:W-:Y:S02]  /*4a80*/  SHF.R.U32.HI R34, RZ, R17, R34 ;  /* 0x00000011ff227219 */ /* 0x000fe40000011622 */
[----:B------:R-:W-:Y:S01]  /*4a90*/  SEL R3, R22, R35, !P0 ;  /* 0x0000002316037207 */ /* 0x000fe20004000000 */
[C---:B------:R-:W-:Y:S01]  /*4aa0*/  IMAD.HI.U32 R35, R8.reuse, R7, RZ ;  /* 0x0000000708237227 */ /* 0x040fe200078e00ff */
[----:B------:R-:W-:Y:S02]  /*4ab0*/  SEL R11, R19, R34, !P4 ;  /* 0x00000022130b7207 */ /* 0x000fe40006000000 */
[----:B------:R-:W-:Y:S01]  /*4ac0*/  SHF.R.U32.HI R36, RZ, R17, R36 ;  /* 0x00000011ff247219 */ /* 0x000fe20000011624 */
[----:B------:R-:W-:Y:S01]  /*4ad0*/  IMAD.HI.U32 R38, R3, R4, RZ ;  /* 0x0000000403267227 */ /* 0x000fe200078e00ff */
[----:B------:R-:W-:Y:S03]  /*4ae0*/  SHF.R.U32.HI R35, RZ, R18, R35 ;  /* 0x00000012ff237219 */ /* 0x000fe60000011623 */
[----:B------:R-:W-:Y:S01]  /*4af0*/  IMAD.HI.U32 R34, R11, R4, RZ ;  /* 0x000000040b227227 */ /* 0x000fe200078e00ff */
[----:B------:R-:W-:Y:S02]  /*4b00*/  @P2 SHF.R.U32.HI R3, RZ, R5, R38 ;  /* 0x00000005ff032219 */ /* 0x000fe40000011626 */
[----:B------:R-:W-:Y:S02]  /*4b10*/  SEL R9, R8, R35, !P0 ;  /* 0x0000002308097207 */ /* 0x000fe40004000000 */
[----:B------:R-:W-:Y:S01]  /*4b20*/  @P2 SHF.R.U32.HI R11, RZ, R5, R34 ;  /* 0x00000005ff0b2219 */ /* 0x000fe20000011622 */
[C---:B------:R-:W-:Y:S01]  /*4b30*/  IMAD R10, R40.reuse, R3, RZ ;  /* 0x00000003280a7224 */ /* 0x040fe200078e02ff */
[----:B------:R-:W-:Y:S01]  /*4b40*/  SEL R3, R13, R36, !P4 ;  /* 0x000000240d037207 */ /* 0x000fe20006000000 */
[C---:B------:R-:W-:Y:S03]  /*4b50*/  IMAD.HI.U32 R14, R9.reuse, R4, RZ ;  /* 0x00000004090e7227 */ /* 0x040fe600078e00ff */
[----:B------:R-:W-:Y:S01]  /*4b60*/  ISETP.GE.AND P0, PT, R9, R10, PT ;  /* 0x0000000a0900720c */ /* 0x000fe20003f06270 */
[C---:B------:R-:W-:Y:S01]  /*4b70*/  IMAD R12, R40.reuse, R11, RZ ;  /* 0x0000000b280c7224 */ /* 0x040fe200078e02ff */
[-C--:B------:R-:W-:Y:S04]  /*4b80*/  SHF.R.U32.HI R14, RZ, R5.reuse, R14 ;  /* 0x00000005ff0e7219 */ /* 0x080fe8000001160e */
[----:B------:R-:W-:Y:S02]  /*4b90*/  ISETP.GE.OR P0, PT, R3, R12, P0 ;  /* 0x0000000c0300720c */ /* 0x000fe40000706670 */
[----:B------:R-:W-:Y:S05]  /*4ba0*/  SEL R15, R9, R14, !P2 ;  /* 0x0000000e090f7207 */ /* 0x000fea0005000000 */
[----:B------:R-:W-:Y:S04]  /*4bb0*/  IMAD.MOV R14, RZ, RZ, -R15 ;  /* 0x000000ffff0e7224 */ /* 0x000fe800078e0a0f */
[----:B------:R-:W-:Y:S02]  /*4bc0*/  IMAD R14, R40, R14, R9 ;  /* 0x0000000e280e7224 */ /* 0x000fe400078e0209 */
[C---:B------:R-:W-:Y:S05]  /*4bd0*/  @!P0 IMAD.HI.U32 R10, R3.reuse, R4, RZ ;  /* 0x00000004030a8227 */ /* 0x040fea00078e00ff */
[----:B------:R-:W-:Y:S04]  /*4be0*/  @!P0 SHF.R.U32.HI R10, RZ, R5, R10 ;  /* 0x00000005ff0a8219 */ /* 0x000fe8000001160a */
[----:B------:R-:W-:Y:S01]  /*4bf0*/  @!P0 SEL R0, R3, R10, !P2 ;  /* 0x0000000a03008207 */ /* 0x000fe20005000000 */
[----:B------:R-:W-:Y:S03]  /*4c00*/  IMAD.MOV R10, RZ, RZ, -R3 ;  /* 0x000000ffff0a7224 */ /* 0x000fe600078e0a03 */
[----:B------:R-:W-:Y:S01]  /*4c10*/  @!P0 IADD3 R15, PT, PT, R15, -R0, RZ ;  /* 0x800000000f0f8210 */ /* 0x000fe20007ffe0ff */
[----:B------:R-:W-:Y:S01]  /*4c20*/  @!P0 IMAD R0, R11, R14, R0 ;  /* 0x0000000e0b008224 */ /* 0x000fe200078e0200 */
[----:B------:R-:W-:Y:S01]  /*4c30*/  IADD3 R11, PT, PT, -R9, RZ, RZ ;  /* 0x000000ff090b7210 */ /* 0x000fe20007ffe1ff */
[----:B------:R-:W-:Y:S02]  /*4c40*/  IMAD R13, R2, R10, R13 ;  /* 0x0000000a020d7224 */ /* 0x000fe400078e020d */
[----:B------:R-:W-:Y:S02]  /*4c50*/  @!P0 IMAD R9, R15, R40, R3 ;  /* 0x000000280f098224 */ /* 0x000fe400078e0203 */
[----:B------:R-:W-:Y:S02]  /*4c60*/  @!P0 IMAD.MOV.U32 R3, RZ, RZ, R0 ;  /* 0x000000ffff038224 */ /* 0x000fe400078e0000 */
[----:B------:R-:W-:Y:S02]  /*4c70*/  IMAD R8, R6, R11, R8 ;  /* 0x0000000b06087224 */ /* 0x000fe400078e0208 */
[----:B------:R-:W-:Y:S02]  /*4c80*/  IMAD R13, R3, R2, R13 ;  /* 0x00000002030d7224 */ /* 0x000fe400078e020d */
[----:B------:R-:W-:Y:S02]  /*4c90*/  IMAD R8, R9, R6, R8 ;  /* 0x0000000609087224 */ /* 0x000fe400078e0208 */
.L_x_97:
[----:B------:R-:W-:Y:S05]  /*4ca0*/  BRA.U UP1, `(.L_x_98) ;  /* 0x0000000101107547 */ /* 0x000fea000b800000 */
[----:B------:R-:W-:Y:S04]  /*4cb0*/  MOV R0, UR6 ;  /* 0x0000000600007c02 */ /* 0x000fe80008000f00 */
[----:B------:R-:W-:Y:S04]  /*4cc0*/  SHF.L.U32 R3, R0, 0x1f, RZ ;  /* 0x0000001f00037819 */ /* 0x000fe800000006ff */
[----:B------:R-:W2:Y:S02]  /*4cd0*/  SYNCS.PHASECHK.TRANS64.TRYWAIT P0, [UR7+0xf8], R3 ;  /* 0x0000f803ff0075a7 */ /* 0x000ea40008001107 */
[----:B--2---:R-:W-:Y:S05]  /*4ce0*/  @!P0 BRA `(.L_x_99) ;  /* 0x0000003c00cc8947 */ /* 0x004fea0003800000 */
.L_x_98:
[----:B------:R-:W-:Y:S02]  /*4cf0*/  R2UR UR26, R20 ;  /* 0x00000000141a72ca */ /* 0x000fe400000e0000 */
[----:B------:R-:W-:Y:S02]  /*4d00*/  R2UR UR27, R21 ;  /* 0x00000000151b72ca */ /* 0x000fe400000e0000 */
[----:B------:R-:W-:Y:S02]  /*4d10*/  ISETP.NE.U32.AND P2, PT, RZ, UR4, PT ;  /* 0x00000004ff007c0c */ /* 0x000fe4000bf45070 */
[----:B------:R-:W-:Y:S02]  /*4d20*/  SHF.L.U32 R12, R31, 0x1f, RZ ;  /* 0x0000001f1f0c7819 */ /* 0x000fe400000006ff */
[----:B------:R-:W-:Y:S05]  /*4d30*/  ISETP.NE.AND.EX P2, PT, RZ, UR5, PT, P2 ;  /* 0x00000005ff007c0c */ /* 0x000fea000bf45320 */
[----:B------:R-:W-:Y:S02]  /*4d40*/  USHF.L.U32 UR26, UR26, 0x7, URZ ;  /* 0x000000071a1a7899 */ /* 0x000fe400080006ff */
[----:B------:R-:W-:Y:S01]  /*4d50*/  USHF.L.U32 UR27, UR27, 0x6, URZ ;  /* 0x000000061b1b7899 */ /* 0x000fe200080006ff */
[----:B------:R-:W-:Y:S11]  /*4d60*/  BRA.U !UP4, `(.L_x_100) ;  /* 0x000000010c347547 */ /* 0x000ff6000b800000 */
[----:B------:R-:W-:Y:S01]  /*4d70*/  UPLOP3.LUT UP0, UPT, UPT, UPT, UP3, 0x80, 0x8 ;  /* 0x000000000008789c */ /* 0x000fe20003f0f030 */
[----:B--2---:R-:W-:Y:S02]  /*4d80*/  HFMA2 R0, -RZ, RZ, 0, 5.9604644775390625e-08 ;  /* 0x00000001ff007431 */ /* 0x004fe400000001ff */
[----:B------:R-:W-:Y:S03]  /*4d90*/  IMAD.MOV.U32 R91, RZ, RZ, 0x1 ;  /* 0x00000001ff5b7424 */ /* 0x000fe600078e00ff */
[----:B------:R-:W-:Y:S05]  /*4da0*/  PLOP3.LUT P0, PT, PT, PT, UP0, 0x80, 0x8 ;  /* 0x000000000008781c */ /* 0x000fea0003f0f008 */
[----:B------:R-:W2:Y:S01]  /*4db0*/  @UP0 LDCU.64 UR10, c[0x0][0x888] ;  /* 0x00011100ff0a07ac */ /* 0x000ea20008000a00 */
[----:B------:R-:W-:Y:S07]  /*4dc0*/  @UP0 UIMAD UR8, UR36, UR4, URZ ;  /* 0x00000004240802a4 */ /* 0x000fee000f8e02ff */
[----:B------:R-:W-:Y:S01]  /*4dd0*/  @!P0 PRMT R91, R0, 0x7610, R91 ;  /* 0x00007610005b8816 */ /* 0x000fe2000000005b */
[----:B--2---:R-:W-:Y:S03]  /*4de0*/  @UP0 UIMAD.WIDE UR10, UR8, 0x4, UR10 ;  /* 0x00000004080a08a5 */ /* 0x004fe6000f8e020a */
[----:B------:R-:W2:Y:S03]  /*4df0*/  @!UP0 LDCU UR8, c[0x0][0x880] ;  /* 0x00011000ff0887ac */ /* 0x000ea60008000800 */
[----:B------:R-:W-:Y:S01]  /*4e00*/  IMAD.U32 R10, RZ, RZ, UR10 ;  /* 0x0000000aff0a7e24 */ /* 0x000fe2000f8e00ff */
[----:B------:R-:W-:Y:S05]  /*4e10*/  MOV R11, UR11 ;  /* 0x0000000b000b7c02 */ /* 0x000fea0008000f00 */
[----:B-----5:R4:W5:Y:S02]  /*4e20*/  @P0 LDG.E R50, desc[UR46][R10.64] ;  /* 0x0000002e0a320981 */ /* 0x020964000c1e1900 */
[----:B--2-4-:R-:W-:Y:S07]  /*4e30*/  @!P0 IMAD.U32 R50, RZ, RZ, UR8 ;  /* 0x00000008ff328e24 */ /* 0x014fee000f8e00ff */
.L_x_100:
[----:B-----5:R-:W-:Y:S01]  /*4e40*/  @!P2 ISETP.EQ.AND P0, PT, R50, RZ, PT ;  /* 0x000000ff3200a20c */ /* 0x020fe20003f02270 */
[----:B------:R-:W-:Y:S01]  /*4e50*/  @!UPT UIADD3 URZ, UPT, UPT, URZ, URZ, URZ ;  /* 0x000000fffffff290 */ /* 0x000fe2000fffe0ff */
[----:B------:R-:W-:Y:S11]  /*4e60*/  @!P2 BRA `(.L_x_101) ;  /* 0x000000000014a947 */ /* 0x000ff60003800000 */
[----:B------:R-:W-:Y:S02]  /*4e70*/  LOP3.LUT P2, RZ, R91, 0xff, RZ, 0xc0, !PT ;  /* 0x000000ff5bff7812 */ /* 0x000fe4000784c0ff */
[----:B------:R-:W-:Y:S04]  /*4e80*/  PLOP3.LUT P0, PT, PT, PT, UP0, 0x80, 0x8 ;  /* 0x000000000008781c */ /* 0x000fe80003f0f008 */
[----:B------:R-:W-:Y:S07]  /*4e90*/  PLOP3.LUT P0, PT, P0, PT, PT, 0x8, 0x80 ;  /* 0x000000000080781c */ /* 0x000fee000070e170 */
[----:B------:R-:W-:Y:S11]  /*4ea0*/  @P2 ISETP.EQ.AND P0, PT, R50, RZ, PT ;  /* 0x000000ff3200220c */ /* 0x000ff60003f02270 */
[----:B------:R-:W-:Y:S02]  /*4eb0*/  @!UPT UIADD3 URZ, UPT, UPT, URZ, URZ, URZ ;  /* 0x000000fffffff290 */ /* 0x000fe4000fffe0ff */
.L_x_101:
[----:B------:R-:W4:Y:S01]  /*4ec0*/  SYNCS.PHASECHK.TRANS64.TRYWAIT P2, [UR7+0xe0], R12 ;  /* 0x0000e00cff0075a7 */ /* 0x000f220008041107 */
[----:B------:R-:W-:Y:S04]  /*4ed0*/  ELECT P4, URZ, PT ;  /* 0x0000000000ff782f */ /* 0x000fe80003880000 */
[----:B------:R-:W-:Y:S11]  /*4ee0*/  PLOP3.LUT P4, PT, P0, P4, PT, 0xf2, 0x2f ;  /* 0x00000000002f781c */ /* 0x000ff60000789e72 */
[----:B------:R-:W-:Y:S02]  /*4ef0*/  @!UPT UIADD3 URZ, UPT, UPT, URZ, URZ, URZ ;  /* 0x000000fffffff290 */ /* 0x000fe4000fffe0ff */
[----:B-1----:R-:W-:Y:S05]  /*4f00*/  @!P4 IADD3 R21, P0, PT, R32, 0x580, RZ ;  /* 0x000005802015c810 */ /* 0x002fea0007f1e0ff */
[----:B------:R-:W-:Y:S01]  /*4f10*/  @!P4 IMAD.X R20, RZ, RZ, R33, P0 ;  /* 0x000000ffff14c224 */ /* 0x000fe200000e0621 */
[----:B----4-:R-:W-:Y:S07]  /*4f20*/  @!P2 BRA `(.L_x_102) ;  /* 0x0000003c0054a947 */ /* 0x010fee0003800000 */
.L_x_184:
[----:B------:R-:W4:Y:S01]  /*4f30*/  LDC.64 R14, c[0x0][0xb10] ;  /* 0x0002c400ff0e7b82 */ /* 0x000f220000000a00 */
[----:B------:R-:W-:Y:S01]  /*4f40*/  @!P4 R2UR UR9, R21 ;  /* 0x000000001509c2ca */ /* 0x000fe200000e0000 */
[----:B------:R-:W-:Y:S01]  /*4f50*/  VOTEU.ALL UP1, P4 ;  /* 0x0000000000ff7886 */ /* 0x000fe20002020000 */
[----:B------:R-:W-:Y:S01]  /*4f60*/  @!P4 R2UR UR8, R20 ;  /* 0x000000001408c2ca */ /* 0x000fe200000e0000 */
[----:B------:R-:W-:Y:S01]  /*4f70*/  VOTEU.ALL UP2, P4 ;  /* 0x0000000000ff7886 */ /* 0x000fe20002040000 */
[----:B------:R-:W-:Y:S03]  /*4f80*/  UMOV UR16, 0x0 ;  /* 0x0000000000107882 */ /* 0x000fe60000000000 */
[----:B------:R-:W5:Y:S01]  /*4f90*/  LDC.64 R10, c[0x0][0xb18] ;  /* 0x0002c600ff0a7b82 */ /* 0x000f620000000a00 */
[----:B------:R-:W-:Y:S01]  /*4fa0*/  @!UP1 UIADD3 UR24, UPT, UPT, UR7, 0x200, URZ ;  /* 0x0000020007189890 */ /* 0x000fe2000fffe0ff */
[----:B------:R-:W-:Y:S01]  /*4fb0*/  @P3 SHF.R.U32.HI R28, RZ, 0x10, R25 ;  /* 0x00000010ff1c3819 */ /* 0x000fe20000011619 */
[----:B------:R-:W-:Y:S01]  /*4fc0*/  UMOV UR17, 0x10000000 ;  /* 0x1000000000117882 */ /* 0x000fe20000000000 */
[----:B------:R-:W-:Y:S01]  /*4fd0*/  UMOV UR28, UR36 ;  /* 0x00000024001c7c82 */ /* 0x000fe20008000000 */
[----:B------:R-:W-:Y:S03]  /*4fe0*/  @!UP1 UIADD3 UR10, UPT, UPT, UR26, 0x40, URZ ;  /* 0x000000401a0a9890 */ /* 0x000fe6000fffe0ff */
[----:B--2---:R-:W2:Y:S01]  /*4ff0*/  @!P1 LDC R0, c[0x0][0xb20] ;  /* 0x0002c800ff009b82 */ /* 0x004ea20000000800 */
[----:B------:R-:W-:Y:S01]  /*5000*/  UMOV UR11, UR27 ;  /* 0x0000001b000b7c82 */ /* 0x000fe20008000000 */
[----:B------:R-:W-:Y:S01]  /*5010*/  IMAD.U32 R20, RZ, RZ, UR9 ;  /* 0x00000009ff147e24 */ /* 0x000fe2000f8e00ff */
[----:B------:R-:W-:Y:S05]  /*5020*/  UMOV UR9, UR25 ;  /* 0x0000001900097c82 */ /* 0x000fea0008000000 */
[----:B-1----:R-:W1:Y:S01]  /*5030*/  @!P1 LDC R3, c[0x0][0xb0c] ;  /* 0x0002c300ff039b82 */ /* 0x002e620000000800 */
[----:B------:R-:W-:Y:S01]  /*5040*/  IMAD.U32 R21, RZ, RZ, UR8 ;  /* 0x00000008ff157e24 */ /* 0x000fe2000f8e00ff */
[----:B------:R-:W-:Y:S01]  /*5050*/  @!UP1 UIADD3 UR8, UPT, UPT, UR7, 0xa00, URZ ;  /* 0x00000a0007089890 */ /* 0x000fe2000fffe0ff */
[----:B------:R-:W-:Y:S01]  /*5060*/  @!P4 R2UR UR18, R20 ;  /* 0x000000001412c2ca */ /* 0x000fe200000e0000 */
[----:B------:R-:W-:Y:S01]  /*5070*/  VOTEU.ALL UP1, P4 ;  /* 0x0000000000ff7886 */ /* 0x000fe20002020000 */
[----:B------:R-:W-:Y:S01]  /*5080*/  @!P4 IMAD.MOV.U32 R20, RZ, RZ, 0x1000 ;  /* 0x00001000ff14c424 */ /* 0x000fe200078e00ff */
[----:B------:R-:W-:Y:S01]  /*5090*/  @!P4 R2UR UR19, R21 ;  /* 0x000000001513c2ca */ /* 0x000fe200000e0000 */
[----:B------:R-:W-:Y:S01]  /*50a0*/  UMOV UR12, UR36 ;  /* 0x00000024000c7c82 */ /* 0x000fe20008000000 */
[----:B------:R-:W-:Y:S01]  /*50b0*/  UPRMT UR14, UR37, 0x654, UR25 ;  /* 0x00000654250e7896 */ /* 0x000fe20008000019 */
[----:B------:R-:W-:Y:S10]  /*50c0*/  VIADD R30, R30, 0x1 ;  /* 0x000000011e1e7836 */ /* 0x000ff40000000000 */
[----:B------:R1:W-:Y:S02]  /*50d0*/  @!UP2 UTMALDG.3D [UR24], [UR18], desc[UR16] ;  /* 0x000010181200a5b4 */ /* 0x0003e40008011000 */
[----:B-1----:R-:W-:Y:S01]  /*50e0*/  @!P1 ISETP.NE.AND P2, PT, R3, 0x1, PT ;  /* 0x000000010300980c */ /* 0x002fe20003f45270 */
[C---:B----4-:R-:W-:Y:S01]  /*50f0*/  @!P1 IMAD.HI.U32 R14, R13.reuse, R14, RZ ;  /* 0x0000000e0d0e9227 */ /* 0x050fe200078e00ff */
[----:B-----5:R-:W-:Y:S01]  /*5100*/  @!P1 ISETP.NE.AND P0, PT, R10, 0x1, PT ;  /* 0x000000010a00980c */ /* 0x020fe20003f05270 */
[----:B------:R1:W-:Y:S01]  /*5110*/  @!UP1 UTMALDG.3D [UR8], [UR18], desc[UR16] ;  /* 0x00001008120095b4 */ /* 0x0003e20008011000 */
[----:B------:R1:W-:Y:S01]  /*5120*/  @!P4 SYNCS.ARRIVE.TRANS64.RED.A0TR RZ, [UR7+0xd0], R20 ;  /* 0x0000d014ffffc9a7 */ /* 0x0003e20008300407 */
[C---:B------:R-:W-:Y:S01]  /*5130*/  @!P1 IMAD.HI.U32 R11, R8.reuse, R11, RZ ;  /* 0x0000000b080b9227 */ /* 0x040fe200078e00ff */
[----:B------:R-:W-:Y:S04]  /*5140*/  @!P1 SHF.R.U32.HI R14, RZ, R15, R14 ;  /* 0x0000000fff0e9219 */ /* 0x000fe8000001160e */
[----:B--2---:R-:W-:Y:S02]  /*5150*/  @!P1 SHF.R.U32.HI R9, RZ, R0, R11 ;  /* 0x00000000ff099219 */ /* 0x004fe4000001160b */
[----:B------:R-:W-:Y:S02]  /*5160*/  @!P1 SEL R14, R13, R14, !P2 ;  /* 0x0000000e0d0e9207 */ /* 0x000fe40005000000 */
[----:B------:R-:W-:Y:S05]  /*5170*/  @!P1 SEL R9, R8, R9, !P0 ;  /* 0x0000000908099207 */ /* 0x000fea0004000000 */
[----:B------:R-:W-:Y:S01]  /*5180*/  @!P1 IMAD.IADD R0, R9, 0x1, -R14 ;  /* 0x0000000109009824 */ /* 0x000fe200078e0a0e */
[----:B------:R-:W-:Y:S01]  /*5190*/  SYNCS.ARRIVE.TRANS64.RED.A1T0 RZ, [UR14], RZ ;  /* 0x000000ffffff79a7 */ /* 0x000fe2000810040e */
[----:B------:R-:W-:Y:S02]  /*51a0*/  @!P1 IMAD.IADD R9, R14, 0x1, -R9 ;  /* 0x000000010e099824 */ /* 0x000fe400078e0a09 */
[----:B------:R-:W-:Y:S02]  /*51b0*/  @!P1 IMAD R13, R0, R3, R13 ;  /* 0x00000003000d9224 */ /* 0x000fe400078e020d */
[----:B------:R-:W-:Y:S01]  /*51c0*/  @!P1 IMAD R8, R9, R10, R8 ;  /* 0x0000000a09089224 */ /* 0x000fe200078e0208 */
[----:B------:R-:W2:Y:S02]  /*51d0*/  SYNCS.PHASECHK.TRANS64.TRYWAIT P5, [UR7+0xe8], R12 ;  /* 0x0000e80cff0075a7 */ /* 0x000ea400080a1107 */
[----:B-12---:R-:W-:Y:S05]  /*51e0*/  @!P5 BRA `(.L_x_103) ;  /* 0x0000003800bcd947 */ /* 0x006fea0003800000 */
.L_x_186:
[----:B-1----:R-:W-:Y:S01]  /*51f0*/  @!P4 IADD3 R3, P0, PT, R32, 0x580, RZ ;  /* 0x000005802003c810 */ /* 0x002fe20007f1e0ff */
[----:B------:R-:W-:Y:S01]  /*5200*/  VOTEU.ALL UP1, P4 ;  /* 0x0000000000ff7886 */ /* 0x000fe20002020000 */
[----:B------:R-:W-:Y:S01]  /*5210*/  VOTEU.ALL UP2, P4 ;  /* 0x0000000000ff7886 */ /* 0x000fe20002040000 */
[----:B------:R-:W-:Y:S01]  /*5220*/  UMOV UR14, 0x0 ;  /* 0x00000000000e7882 */ /* 0x000fe20000000000 */
[----:B------:R-:W-:Y:S01]  /*5230*/  @!P4 R2UR UR9, R3 ;  /* 0x000000000309c2ca */ /* 0x000fe200000e0000 */
[----:B------:R-:W-:Y:S01]  /*5240*/  @!P4 IMAD.X R0, RZ, RZ, R33, P0 ;  /* 0x000000ffff00c224 */ /* 0x000fe200000e0621 */
[----:B------:R-:W-:Y:S01]  /*5250*/  @!UP1 UIADD3 UR17, UPT, UPT, UR7, 0xd8, URZ ;  /* 0x000000d807119890 */ /* 0x000fe2000fffe0ff */
[----:B------:R-:W-:Y:S01]  /*5260*/  ISETP.NE.AND P0, PT, R30, 0x2, PT ;  /* 0x000000021e00780c */ /* 0x000fe20003f05270 */
[----:B------:R-:W-:Y:S01]  /*5270*/  @!UP1 UIADD3 UR18, UPT, UPT, UR26, 0x20, URZ ;  /* 0x000000201a129890 */ /* 0x000fe2000fffe0ff */
[----:B------:R-:W-:Y:S01]  /*5280*/  LOP3.LUT R31, R31, 0x1, RZ, 0x3c, !PT ;  /* 0x000000011f1f7812 */ /* 0x000fe200078e3cff */
[----:B------:R-:W-:Y:S01]  /*5290*/  @!UP1 UIADD3 UR16, UPT, UPT, UR7, 0x1200, URZ ;  /* 0x0000120007109890 */ /* 0x000fe2000fffe0ff */
[----:B------:R-:W-:Y:S01]  /*52a0*/  @!P4 R2UR UR8, R0 ;  /* 0x000000000008c2ca */ /* 0x000fe200000e0000 */
[----:B------:R-:W-:Y:S01]  /*52b0*/  UMOV UR15, 0x10000000 ;  /* 0x10000000000f7882 */ /* 0x000fe20000000000 */
[----:B------:R-:W-:Y:S01]  /*52c0*/  UMOV UR19, UR27 ;  /* 0x0000001b00137c82 */ /* 0x000fe20008000000 */
[----:B------:R-:W-:Y:S01]  /*52d0*/  UMOV UR20, UR36 ;  /* 0x0000002400147c82 */ /* 0x000fe20008000000 */
[----:B------:R-:W-:Y:S01]  /*52e0*/  @!UP1 UIADD3 UR10, UPT, UPT, UR26, 0x60, URZ ;  /* 0x000000601a0a9890 */ /* 0x000fe2000fffe0ff */
[----:B------:R-:W-:Y:S01]  /*52f0*/  SEL R0, RZ, 0x1, P0 ;  /* 0x00000001ff007807 */ /* 0x000fe20000000000 */
[----:B------:R-:W-:Y:S01]  /*5300*/  IMAD.U32 R10, RZ, RZ, UR9 ;  /* 0x00000009ff0a7e24 */ /* 0x000fe2000f8e00ff */
[----:B------:R-:W-:Y:S01]  /*5310*/  UMOV UR11, UR27 ;  /* 0x0000001b000b7c82 */ /* 0x000fe20008000000 */
[----:B------:R-:W-:Y:S01]  /*5320*/  UMOV UR12, UR36 ;  /* 0x00000024000c7c82 */ /* 0x000fe20008000000 */
[----:B------:R-:W-:Y:S01]  /*5330*/  UMOV UR9, UR17 ;  /* 0x0000001100097c82 */ /* 0x000fe20008000000 */
[----:B------:R-:W-:Y:S01]  /*5340*/  @P3 R2UR UR36, R28 ;  /* 0x000000001c2432ca */ /* 0x000fe200000e0000 */
[----:B------:R-:W-:Y:S01]  /*5350*/  IMAD.IADD R20, R8, 0x1, R83 ;  /* 0x0000000108147824 */ /* 0x000fe200078e0253 */
[----:B------:R-:W-:Y:S01]  /*5360*/  @!P4 R2UR UR22, R10 ;  /* 0x000000000a16c2ca */ /* 0x000fe200000e0000 */
[----:B------:R-:W-:Y:S01]  /*5370*/  IMAD.U32 R11, RZ, RZ, UR8 ;  /* 0x00000008ff0b7e24 */ /* 0x000fe2000f8e00ff */
[----:B------:R-:W-:Y:S01]  /*5380*/  @!UP1 UIADD3 UR8, UPT, UPT, UR7, 0x1a00, URZ ;  /* 0x00001a0007089890 */ /* 0x000fe2000fffe0ff */
[----:B------:R-:W-:Y:S01]  /*5390*/  LOP3.LUT R29, R29, R0, RZ, 0x3c, !PT ;  /* 0x000000001d1d7212 */ /* 0x000fe200078e3cff */
[----:B------:R-:W-:Y:S01]  /*53a0*/  VOTEU.ALL UP1, P4 ;  /* 0x0000000000ff7886 */ /* 0x000fe20002020000 */
[----:B------:R-:W-:Y:S01]  /*53b0*/  IMAD.IADD R21, R13, 0x1, R90 ;  /* 0x000000010d157824 */ /* 0x000fe200078e025a */
[----:B------:R-:W-:Y:S02]  /*53c0*/  @!P4 R2UR UR23, R11 ;  /* 0x000000000b17c2ca */ /* 0x000fe400000e0000 */
[----:B------:R-:W-:Y:S11]  /*53d0*/  SEL R30, R30, RZ, P0 ;  /* 0x000000ff1e1e7207 */ /* 0x000ff60000000000 */
[----:B------:R2:W-:Y:S01]  /*53e0*/  @!UP2 UTMALDG.3D [UR16], [UR22], desc[UR14] ;  /* 0x00000e101600a5b4 */ /* 0x0005e20008011000 */
[----:B------:R2:W-:Y:S01]  /*53f0*/  @!UP1 UTMALDG.3D [UR8], [UR22], desc[UR14] ;  /* 0x00000e08160095b4 */ /* 0x0005e20008011000 */
[----:B------:R2:W-:Y:S01]  /*5400*/  @!P4 SYNCS.ARRIVE.TRANS64.RED.A0TR RZ, [UR7+0xd8], R23 ;  /* 0x0000d817ffffc9a7 */ /* 0x0005e20008300407 */
[----:B------:R-:W-:Y:S01]  /*5410*/  UPLOP3.LUT UP1, UPT, UPT, UPT, UPT, 0x80, 0x8 ;  /* 0x000000000008789c */ /* 0x000fe20003f2f070 */
[----:B------:R-:W-:Y:S01]  /*5420*/  SYNCS.ARRIVE.TRANS64.RED.A1T0 RZ, [UR13], RZ ;  /* 0x000000ffffff79a7 */ /* 0x000fe2000810040d */
[----:B------:R-:W-:Y:S09]  /*5430*/  @P3 BRA `(.L_x_104) ;  /* 0xfffffff400203947 */ /* 0x000ff2000383ffff */
[----:B------:R-:W-:-:S04]  /*5440*/  SHF.L.U32 R3, R31, 0x1f, RZ ;  /* 0x0000001f1f037819 */ /* 0x000fc800000006ff */
[----:B------:R-:W1:Y:S02]  /*5450*/  SYNCS.PHASECHK.TRANS64.TRYWAIT P0, [UR7+0xe0], R3 ;  /* 0x0000e003ff0075a7 */ /* 0x000e640008001107 */
[----:B-1----:R-:W-:Y:S05]  /*5460*/  @!P0 BRA `(.L_x_105) ;  /* 0x0000003800348947 */ /* 0x002fea0003800000 */
.L_x_188:
[----:B-1----:R-:W-:-:S07]  /*5470*/  MOV R0, UR7 ;  /* 0x0000000700007c02 */ /* 0x002fce0008000f00 */
.L_x_106:
[----:B-1----:R-:W-:-:S04]  /*5480*/  SHF.L.U32 R3, R31, 0x1f, RZ ;  /* 0x0000001f1f037819 */ /* 0x002fc800000006ff */
[----:B------:R1:W4:Y:S03]  /*5490*/  SYNCS.PHASECHK.TRANS64.TRYWAIT P0, [R0+URZ+0xe8], R3 ;  /* 0x0000e803000075a7 */ /* 0x00032600080011ff */
[----:B----4-:R-:W-:Y:S05]  /*54a0*/  @!P0 NANOSLEEP.SYNCS 0x989680 ;  /* 0x009896800000895d */ /* 0x010fea0003900000 */
[----:B------:R-:W4:Y:S02]  /*54b0*/  @!P0 SYNCS.PHASECHK.TRANS64 P0, [R0+URZ+0xe8], R3 ;  /* 0x0000e803000085a7 */ /* 0x000f2400080010ff */
[----:B--2-4-:R-:W-:Y:S05]  /*54c0*/  @P0 EXIT ;  /* 0x000000000000094d */ /* 0x014fea0003800000 */
[----:B------:R-:W-:Y:S05]  /*54d0*/  BRA `(.L_x_106) ;  /* 0xfffffffc00e87947 */ /* 0x000fea000383ffff */
.L_x_95:
[----:B------:R-:W-:-:S06]  /*54e0*/  UISETP.GE.AND UP1, UPT, UR10, 0x4, UPT ;  /* 0x000000040a00788c */ /* 0x000fcc000bf26270 */
[----:B------:R-:W-:-:S13]  /*54f0*/  PLOP3.LUT P0, PT, PT, PT, UP1, 0x80, 0x8 ;  /* 0x000000000008781c */ /* 0x000fda0003f0f018 */
[----:B------:R-:W-:Y:S05]  /*5500*/  @!P0 EXIT ;  /* 0x000000000000894d */ /* 0x000fea0003800000 */
[----:B------:R-:W-:Y:S01]  /*5510*/  BAR.SYNC.DEFER_BLOCKING 0x6, 0xa0 ;  /* 0x0182800000007b1d */ /* 0x000fe20000010000 */
[C---:B------:R-:W-:Y:S01]  /*5520*/  IMAD.SHL.U32 R96, R108.reuse, 0x20, RZ ;  /* 0x000000206c607824 */ /* 0x040fe200078e00ff */
[----:B------:R-:W-:Y:S01]  /*5530*/  CS2R R104, SRZ ;  /* 0x0000000000687805 */ /* 0x000fe2000001ff00 */
[C---:B------:R-:W-:Y:S02]  /*5540*/  IMAD.SHL.U32 R4, R97.reuse, 0x200000, RZ ;  /* 0x0020000061047824 */ /* 0x040fe400078e00ff */
[C---:B------:R-:W-:Y:S01]  /*5550*/  IMAD.SHL.U32 R2, R108.reuse, 0x4, RZ ;  /* 0x000000046c027824 */ /* 0x040fe200078e00ff */
[----:B------:R-:W-:Y:S02]  /*5560*/  UMOV UR49, 0x400 ;  /* 0x0000040000317882 */ /* 0x000fe40000000000 */
[----:B------:R-:W1:Y:S01]  /*5570*/  LDC R93, c[0x0][0x370] ;  /* 0x0000dc00ff5d7b82 */ /* 0x000e620000000800 */
[----:B------:R-:W-:Y:S01]  /*5580*/  ULEA UR49, UR37, UR49, 0x18 ;  /* 0x0000003125317291 */ /* 0x000fe2000f8ec0ff */
[----:B------:R-:W-:Y:S01]  /*5590*/  IMAD.U32 R47, R108, 0x10000, RZ ;  /* 0x000100006c2f7824 */ /* 0x000fe200078e00ff */
[C---:B------:R-:W-:Y:S01]  /*55a0*/  LOP3.LUT R3, R96.reuse, 0x80, RZ, 0xc0, !PT ;  /* 0x0000008060037812 */ /* 0x040fe200078ec0ff */
[----:B------:R-:W-:Y:S01]  /*55b0*/  IMAD.SHL.U32 R6, R97, 0x400, RZ ;  /* 0x0000040061067824 */ /* 0x000fe200078e00ff */
[----:B------:R-:W-:Y:S01]  /*55c0*/  LOP3.LUT R95, R96, 0xb60, RZ, 0xc0, !PT ;  /* 0x00000b60605f7812 */ /* 0x000fe200078ec0ff */
[----:B------:R-:W-:Y:S01]  /*55d0*/  UIADD3 UR4, UPT, UPT, UR49, 0x2200, URZ ;  /* 0x0000220031047890 */ /* 0x000fe2000fffe0ff */
[----:B------:R-:W-:Y:S01]  /*55e0*/  LOP3.LUT R4, R4, 0x200000, RZ, 0xc0, !PT ;  /* 0x0020000004047812 */ /* 0x000fe200078ec0ff */
[----:B------:R-:W2:Y:S01]  /*55f0*/  LDC R42, c[0x0][0xb0c] ;  /* 0x0002c300ff2a7b82 */ /* 0x000ea20000000800 */
[----:B------:R-:W-:Y:S01]  /*5600*/  LOP3.LUT R2, R3, 0x10, R2, 0xf8, !PT ;  /* 0x0000001003027812 */ /* 0x000fe200078ef802 */
[----:B------:R-:W-:Y:S01]  /*5610*/  IMAD.MOV.U32 R44, RZ, RZ, RZ ;  /* 0x000000ffff2c7224 */ /* 0x000fe200078e00ff */
[----:B------:R-:W-:Y:S01]  /*5620*/  LOP3.LUT R95, R95, 0x400, R6, 0xf8, !PT ;  /* 0x000004005f5f7812 */ /* 0x000fe200078ef806 */
[----:B------:R-:W-:Y:S01]  /*5630*/  IMAD.MOV.U32 R106, RZ, RZ, RZ ;  /* 0x000000ffff6a7224 */ /* 0x000fe200078e00ff */
[----:B------:R-:W-:Y:S01]  /*5640*/  LOP3.LUT R47, R4, 0x400000, R47, 0xf8, !PT ;  /* 0x00400000042f7812 */ /* 0x000fe200078ef82f */
[----:B------:R-:W-:Y:S01]  /*5650*/  IMAD.MOV.U32 R111, RZ, RZ, RZ ;  /* 0x000000ffff6f7224 */ /* 0x000fe200078e00ff */
[----:B------:R-:W-:Y:S01]  /*5660*/  LOP3.LUT P0, RZ, R96, 0x80, RZ, 0xc0, !PT ;  /* 0x0000008060ff7812 */ /* 0x000fe2000780c0ff */
[----:B------:R-:W3:Y:S01]  /*5670*/  LDC R92, c[0x0][0xb20] ;  /* 0x0002c800ff5c7b82 */ /* 0x000ee20000000800 */
[----:B------:R-:W4:Y:S01]  /*5680*/  LDS R0, [UR49+0x1b0] ;  /* 0x0001b031ff007984 */ /* 0x000f220008000800 */
[----:B------:R-:W-:Y:S01]  /*5690*/  LOP3.LUT R95, R95, R2, RZ, 0xfc, !PT ;  /* 0x000000025f5f7212 */ /* 0x000fe200078efcff */
[----:B------:R-:W-:Y:S01]  /*56a0*/  IMAD.MOV.U32 R99, RZ, RZ, RZ ;  /* 0x000000ffff637224 */ /* 0x000fe200078e00ff */
[----:B------:R-:W-:Y:S01]  /*56b0*/  P2R R2, PR, RZ, 0x1 ;  /* 0x00000001ff027803 */ /* 0x000fe20000000000 */
[----:B------:R-:W-:Y:S01]  /*56c0*/  IMAD.U32 R107, RZ, RZ, UR4 ;  /* 0x00000004ff6b7e24 */ /* 0x000fe2000f8e00ff */
[----:B------:R-:W-:Y:S01]  /*56d0*/  LOP3.LUT R108, R108, 0x60, RZ, 0xc0, !PT ;  /* 0x000000606c6c7812 */ /* 0x000fe200078ec0ff */
[----:B------:R-:W1:Y:S01]  /*56e0*/  LDCU.64 UR52, c[0x0][0x348] ;  /* 0x00006900ff3477ac */ /* 0x000e620008000a00 */
[----:B------:R-:W1:Y:S01]  /*56f0*/  LDC R41, c[0x0][0xb30] ;  /* 0x0002cc00ff297b82 */ /* 0x000e620000000800 */
[----:B------:R-:W1:Y:S01]  /*5700*/  LDCU.64 UR38, c[0x0][0x888] ;  /* 0x00011100ff2677ac */ /* 0x000e620008000a00 */
[----:B------:R-:W1:Y:S06]  /*5710*/  LDCU.64 UR44, c[0x0][0x890] ;  /* 0x00011200ff2c77ac */ /* 0x000e6c0008000a00 */
[----:B------:R-:W1:Y:S01]  /*5720*/  LDC.64 R88, c[0x0][0xb10] ;  /* 0x0002c400ff587b82 */ /* 0x000e620000000a00 */
[----:B------:R-:W-:-:S07]  /*5730*/  UIADD3 UR48, UPT, UPT, UR49, 0x200, URZ ;  /* 0x0000020031307890 */ /* 0x000fce000fffe0ff */
[----:B------:R-:W1:Y:S08]  /*5740*/  LDC.64 R38, c[0x0][0xb18] ;  /* 0x0002c600ff267b82 */ /* 0x000e700000000a00 */
[----:B------:R-:W1:Y:S08]  /*5750*/  LDC.64 R36, c[0x0][0xb28] ;  /* 0x0002ca00ff247b82 */ /* 0x000e700000000a00 */
[----:B------:R-:W1:Y:S01]  /*5760*/  LDC.64 R86, c[0x0][0x8b0] ;  /* 0x00022c00ff567b82 */ /* 0x000e620000000a00 */
[----:B----4-:R-:W-:-:S07]  /*5770*/  IMAD.IADD R47, R0, 0x1, R47 ;  /* 0x00000001002f7824 */ /* 0x010fce00078e022f */
[----:B------:R-:W4:Y:S08]  /*5780*/  LDC.64 R84, c[0x0][0x8a8] ;  /* 0x00022a00ff547b82 */ /* 0x000f300000000a00 */
[----:B--23--:R-:W1:Y:S02]  /*5790*/  LDC R94, c[0x0][0x374] ;  /* 0x0000dd00ff5e7b82 */ /* 0x00ce640000000800 */
.L_x_132:
[----:B------:R-:W-:Y:S02]  /*57a0*/  LEA R0, R111, UR49, 0x3 ;  /* 0x000000316f007c11 */ /* 0x000fe4000f8e18ff */
[----:B------:R-:W-:Y:S02]  /*57b0*/  SHF.L.U32 R3, R105, 0x1f, RZ ;  /* 0x0000001f69037819 */ /* 0x000fe400000006ff */
[----:B------:R-:W-:Y:S02]  /*57c0*/  LEA R16, R111, UR49, 0x4 ;  /* 0x000000316f107c11 */ /* 0x000fe4000f8e20ff */
[----:B------:R-:W2:Y:S02]  /*57d0*/  SYNCS.PHASECHK.TRANS64.TRYWAIT P0, [R0+URZ+0x100], R3 ;  /* 0x00010003000075a7 */ /* 0x000ea400080011ff */
[----:B-12---:R-:W-:Y:S05]  /*57e0*/  @!P0 BRA `(.L_x_107) ;  /* 0x00000034006c8947 */ /* 0x006fea0003800000 */
.L_x_189:
[----:B------:R-:W3:Y:S01]  /*57f0*/  LDC.64 R12, c[0x0][0xb10] ;  /* 0x0002c400ff0c7b82 */ /* 0x000ee20000000a00 */
[----:B------:R-:W4:Y:S01]  /*5800*/  LDS.128 R16, [R16+0x190] ;  /* 0x0001900010107984 */ /* 0x000f220000000c00 */
[----:B-1----:R-:W-:Y:S01]  /*5810*/  ISETP.NE.AND P1, PT, R41, 0x1, PT ;  /* 0x000000012900780c */ /* 0x002fe20003f25270 */
[----:B--2---:R-:W-:Y:S01]  /*5820*/  VIADD R0, R0, 0x110 ;  /* 0x0000011000007836 */ /* 0x004fe20000000000 */
[----:B------:R-:W-:Y:S04]  /*5830*/  ISETP.GE.AND P0, PT, R40, 0x1, PT ;  /* 0x000000012800780c */ /* 0x000fe80003f06270 */
[----:B------:R-:W1:Y:S01]  /*5840*/  LDC.64 R10, c[0x0][0xb18] ;  /* 0x0002c600ff0a7b82 */ /* 0x000e620000000a00 */
[----:B------:R-:W-:Y:S01]  /*5850*/  PRMT R0, RZ, 0x654, R0 ;  /* 0x00000654ff007816 */ /* 0x000fe20000000000 */
[----:B------:R-:W-:Y:S01]  /*5860*/  @!PT LDS RZ, [RZ] ;  /* 0x00000000fffff984 */ /* 0x000fe20000000800 */
[----:B------:R-:W-:Y:S01]  /*5870*/  @!PT LDS RZ, [RZ] ;  /* 0x00000000fffff984 */ /* 0x000fe20000000800 */
[----:B------:R-:W-:Y:S01]  /*5880*/  @!PT LDS RZ, [RZ] ;  /* 0x00000000fffff984 */ /* 0x000fe20000000800 */
[----:B------:R-:W-:Y:S01]  /*5890*/  @!PT LDS RZ, [RZ] ;  /* 0x00000000fffff984 */ /* 0x000fe20000000800 */
[----:B------:R2:W-:Y:S06]  /*58a0*/  MEMBAR.ALL.CTA ;  /* 0x0000000000007992 */ /* 0x0005ec0000008000 */
[----:B--2---:R-:W2:Y:S01]  /*58b0*/  FENCE.VIEW.ASYNC.S ;  /* 0x00000000000073c6 */ /* 0x004ea20000000000 */
[----:B------:R-:W1:Y:S08]  /*58c0*/  @!P1 LDC R14, c[0x0][0xb20] ;  /* 0x0002c800ff0e9b82 */ /* 0x000e700000000800 */
[----:B------:R-:W1:Y:S01]  /*58d0*/  @!P1 LDC R9, c[0x0][0xb0c] ;  /* 0x0002c300ff099b82 */ /* 0x000e620000000800 */
[----:B--2---:R2:W-:Y:S01]  /*58e0*/  SYNCS.ARRIVE.TRANS64.RED.A1T0 RZ, [R0+URZ], RZ ;  /* 0x000000ff00ff79a7 */ /* 0x0045e200081004ff */
[----:B----4-:R-:W-:Y:S04]  /*58f0*/  LOP3.LUT P4, RZ, R18, 0x1, RZ, 0xc0, !PT ;  /* 0x0000000112ff7812 */ /* 0x010fe8000788c0ff */
[----:B------:R-:W-:Y:S09]  /*5900*/  P2R R109, PR, RZ, 0x10 ;  /* 0x00000010ff6d7803 */ /* 0x000ff20000000000 */
[----:B------:R-:W-:Y:S02]  /*5910*/  @P4 MOV R45, R16 ;  /* 0x00000010002d4202 */ /* 0x000fe40000000f00 */
[----:B------:R-:W-:Y:S01]  /*5920*/  @P4 LOP3.LUT R43, R17, 0xffff, RZ, 0xc0, !PT ;  /* 0x0000ffff112b4812 */ /* 0x000fe200078ec0ff */
[----:B--23--:R-:W-:Y:S06]  /*5930*/  @!P0 BRA `(.L_x_108) ;  /* 0x0000000000a48947 */ /* 0x00cfec0003800000 */
[----:B------:R-:W-:Y:S01]  /*5940*/  IMAD.HI.U32 R23, R94, R39, RZ ;  /* 0x000000275e177227 */ /* 0x000fe200078e00ff */
[----:B------:R-:W-:Y:S02]  /*5950*/  ISETP.NE.AND P0, PT, R38, 0x1, PT ;  /* 0x000000012600780c */ /* 0x000fe40003f05270 */
[----:B------:R-:W-:Y:S01]  /*5960*/  ISETP.NE.AND P2, PT, R40, 0x1, PT ;  /* 0x000000012800780c */ /* 0x000fe20003f45270 */
[----:B------:R-:W-:Y:S01]  /*5970*/  IMAD.HI.U32 R22, R93, R88, RZ ;  /* 0x000000585d167227 */ /* 0x000fe200078e00ff */
[----:B------:R-:W-:Y:S02]  /*5980*/  SHF.R.U32.HI R23, RZ, R92, R23 ;  /* 0x0000005cff177219 */ /* 0x000fe40000011617 */
[----:B------:R-:W-:Y:S01]  /*5990*/  ISETP.NE.AND P3, PT, R42, 0x1, PT ;  /* 0x000000012a00780c */ /* 0x000fe20003f65270 */
[----:B------:R-:W-:Y:S01]  /*59a0*/  IMAD.HI.U32 R26, R45, R88, RZ ;  /* 0x000000582d1a7227 */ /* 0x000fe200078e00ff */
[----:B------:R-:W-:Y:S02]  /*59b0*/  SHF.R.U32.HI R22, RZ, R89, R22 ;  /* 0x00000059ff167219 */ /* 0x000fe40000011616 */
[----:B------:R-:W-:Y:S01]  /*59c0*/  SEL R3, R94, R23, !P0 ;  /* 0x000000175e037207 */ /* 0x000fe20004000000 */
[----:B------:R-:W-:Y:S01]  /*59d0*/  IMAD.HI.U32 R23, R43, R39, RZ ;  /* 0x000000272b177227 */ /* 0x000fe200078e00ff */
[----:B------:R-:W-:Y:S02]  /*59e0*/  SEL R7, R93, R22, !P3 ;  /* 0x000000165d077207 */ /* 0x000fe40005800000 */
[----:B------:R-:W-:Y:S01]  /*59f0*/  SHF.R.U32.HI R26, RZ, R89, R26 ;  /* 0x00000059ff1a7219 */ /* 0x000fe2000001161a */
[-C--:B------:R-:W-:Y:S04]  /*5a00*/  IMAD.HI.U32 R22, R3, R36.reuse, RZ ;  /* 0x0000002403167227 */ /* 0x080fe800078e00ff */
[----:B------:R-:W-:Y:S01]  /*5a10*/  IMAD.HI.U32 R24, R7, R36, RZ ;  /* 0x0000002407187227 */ /* 0x000fe200078e00ff */
[-C--:B------:R-:W-:Y:S02]  /*5a20*/  @P2 SHF.R.U32.HI R3, RZ, R37.reuse, R22 ;  /* 0x00000025ff032219 */ /* 0x080fe40000011616 */
[----:B------:R-:W-:Y:S02]  /*5a30*/  SHF.R.U32.HI R22, RZ, R92, R23 ;  /* 0x0000005cff167219 */ /* 0x000fe40000011617 */
[----:B------:R-:W-:Y:S01]  /*5a40*/  @P2 SHF.R.U32.HI R7, RZ, R37, R24 ;  /* 0x00000025ff072219 */ /* 0x000fe20000011618 */
[C---:B------:R-:W-:Y:S01]  /*5a50*/  IMAD R2, R40.reuse, R3, RZ ;  /* 0x0000000328027224 */ /* 0x040fe200078e02ff */
[----:B------:R-:W-:Y:S02]  /*5a60*/  SEL R5, R43, R22, !P0 ;  /* 0x000000162b057207 */ /* 0x000fe40004000000 */
[----:B------:R-:W-:Y:S01]  /*5a70*/  SEL R3, R45, R26, !P3 ;  /* 0x0000001a2d037207 */ /* 0x000fe20005800000 */
[----:B------:R-:W-:Y:S01]  /*5a80*/  IMAD R4, R40, R7, RZ ;  /* 0x0000000728047224 */ /* 0x000fe200078e02ff */
[C---:B------:R-:W-:Y:S01]  /*5a90*/  ISETP.GE.AND P0, PT, R5.reuse, R2, PT ;  /* 0x000000020500720c */ /* 0x040fe20003f06270 */
[----:B------:R-:W-:Y:S03]  /*5aa0*/  IMAD.HI.U32 R6, R5, R36, RZ ;  /* 0x0000002405067227 */ /* 0x000fe600078e00ff */
[----:B------:R-:W-:Y:S01]  /*5ab0*/  ISETP.GE.OR P0, PT, R3, R4, P0 ;  /* 0x000000040300720c */ /* 0x000fe20000706670 */
[----:B------:R-:W-:Y:S01]  /*5ac0*/  IMAD.MOV R4, RZ, RZ, -R3 ;  /* 0x000000ffff047224 */ /* 0x000fe200078e0a03 */
[-C--:B------:R-:W-:Y:S03]  /*5ad0*/  SHF.R.U32.HI R6, RZ, R37.reuse, R6 ;  /* 0x00000025ff067219 */ /* 0x080fe60000011606 */
[----:B------:R-:W-:Y:S01]  /*5ae0*/  IMAD R45, R42, R4, R45 ;  /* 0x000000042a2d7224 */ /* 0x000fe200078e022d */
[----:B------:R-:W-:Y:S05]  /*5af0*/  SEL R15, R5, R6, !P2 ;  /* 0x00000006050f7207 */ /* 0x000fea0005000000 */
[----:B------:R-:W-:Y:S02]  /*5b00*/  IMAD.MOV R6, RZ, RZ, -R15 ;  /* 0x000000ffff067224 */ /* 0x000fe400078e0a0f */
[C---:B------:R-:W-:Y:S04]  /*5b10*/  @!P0 IMAD.HI.U32 R2, R3.reuse, R36, RZ ;  /* 0x0000002403028227 */ /* 0x040fe800078e00ff */
[----:B------:R-:W-:Y:S01]  /*5b20*/  IMAD R6, R40, R6, R5 ;  /* 0x0000000628067224 */ /* 0x000fe200078e0205 */
[----:B------:R-:W-:Y:S04]  /*5b30*/  @!P0 SHF.R.U32.HI R2, RZ, R37, R2 ;  /* 0x00000025ff028219 */ /* 0x000fe80000011602 */
[----:B------:R-:W-:Y:S02]  /*5b40*/  @!P0 SEL R0, R3, R2, !P2 ;  /* 0x0000000203008207 */ /* 0x000fe40005000000 */
[----:B------:R-:W-:Y:S02]  /*5b50*/  IADD3 R2, PT, PT, -R5, RZ, RZ ;  /* 0x000000ff05027210 */ /* 0x000fe40007ffe1ff */
[----:B------:R-:W-:Y:S01]  /*5b60*/  @!P0 IADD3 R8, PT, PT, R15, -R0, RZ ;  /* 0x800000000f088210 */ /* 0x000fe20007ffe0ff */
[----:B------:R-:W-:Y:S02]  /*5b70*/  @!P0 IMAD R0, R7, R6, R0 ;  /* 0x0000000607008224 */ /* 0x000fe400078e0200 */
[----:B------:R-:W-:Y:S02]  /*5b80*/  IMAD R43, R38, R2, R43 ;  /* 0x00000002262b7224 */ /* 0x000fe400078e022b */
[----:B------:R-:W-:Y:S02]  /*5b90*/  @!P0 IMAD R5, R8, R40, R3 ;  /* 0x0000002808058224 */ /* 0x000fe400078e0203 */
[----:B------:R-:W-:Y:S04]  /*5ba0*/  @!P0 IMAD.MOV.U32 R3, RZ, RZ, R0 ;  /* 0x000000ffff038224 */ /* 0x000fe800078e0000 */
[----:B------:R-:W-:Y:S02]  /*5bb0*/  IMAD R45, R3, R42, R45 ;  /* 0x0000002a032d7224 */ /* 0x000fe400078e022d */
[----:B------:R-:W-:Y:S07]  /*5bc0*/  IMAD R43, R5, R38, R43 ;  /* 0x00000026052b7224 */ /* 0x000fee00078e022b */
.L_x_108:
[----:B-1----:R-:W-:Y:S01]  /*5bd0*/  @!P1 ISETP.NE.AND P0, PT, R10, 0x1, PT ;  /* 0x000000010a00980c */ /* 0x002fe20003f05270 */
[----:B------:R-:W-:Y:S01]  /*5be0*/  @!P1 IMAD.HI.U32 R0, R45, R12, RZ ;  /* 0x0000000c2d009227 */ /* 0x000fe200078e00ff */
[----:B------:R-:W-:Y:S01]  /*5bf0*/  @!P1 ISETP.NE.AND P2, PT, R9, 0x1, PT ;  /* 0x000000010900980c */ /* 0x000fe20003f45270 */
[----:B------:R-:W-:Y:S01]  /*5c00*/  ULOP3.LUT UP0, URZ, UR48, 0x90, URZ, 0xc0, !UPT ;  /* 0x0000009030ff7892 */ /* 0x000fe2000f80c0ff */
[----:B------:R-:W-:Y:S01]  /*5c10*/  R2UR UR42, R21 ;  /* 0x00000000152a72ca */ /* 0x000fe200000e0000 */
[----:B------:R-:W-:Y:S01]  /*5c20*/  @!P1 IMAD.HI.U32 R3, R43, R11, RZ ;  /* 0x0000000b2b039227 */ /* 0x000fe200078e00ff */
[----:B------:R-:W-:Y:S02]  /*5c30*/  @!P1 SHF.R.U32.HI R0, RZ, R13, R0 ;  /* 0x0000000dff009219 */ /* 0x000fe40000011600 */
[----:B------:R-:W-:Y:S01]  /*5c40*/  R2UR UR41, R20 ;  /* 0x00000000142972ca */ /* 0x000fe200000e0000 */
[----:B------:R-:W-:Y:S01]  /*5c50*/  VIADD R111, R111, 0x1 ;  /* 0x000000016f6f7836 */ /* 0x000fe20000000000 */
[----:B------:R-:W-:Y:S02]  /*5c60*/  @!P1 SHF.R.U32.HI R2, RZ, R14, R3 ;  /* 0x0000000eff029219 */ /* 0x000fe40000011603 */
[----:B------:R-:W-:Y:S02]  /*5c70*/  @!P1 SEL R3, R45, R0, !P2 ;  /* 0x000000002d039207 */ /* 0x000fe40005000000 */
[----:B------:R-:W-:Y:S02]  /*5c80*/  @!P1 SEL R2, R43, R2, !P0 ;  /* 0x000000022b029207 */ /* 0x000fe40004000000 */
[----:B------:R-:W-:Y:S01]  /*5c90*/  @P4 SHF.R.U32.HI R98, RZ, 0x10, R17 ;  /* 0x00000010ff624819 */ /* 0x000fe20000011611 */
[----:B------:R-:W-:Y:S02]  /*5ca0*/  USHF.L.U32 UR42, UR42, 0x6, URZ ;  /* 0x000000062a2a7899 */ /* 0x000fe400080006ff */
[----:B------:R-:W-:Y:S02]  /*5cb0*/  @!P1 IMAD.IADD R0, R2, 0x1, -R3 ;  /* 0x0000000102009824 */ /* 0x000fe400078e0a03 */
[----:B------:R-:W-:Y:S01]  /*5cc0*/  @!P1 IMAD.IADD R2, R3, 0x1, -R2 ;  /* 0x0000000103029824 */ /* 0x000fe200078e0a02 */
[----:B------:R-:W-:Y:S01]  /*5cd0*/  USHF.L.U32 UR41, UR41, 0x7, URZ ;  /* 0x0000000729297899 */ /* 0x000fe200080006ff */
[----:B------:R-:W-:Y:S02]  /*5ce0*/  @!P1 IMAD R45, R0, R9, R45 ;  /* 0x00000009002d9224 */ /* 0x000fe400078e022d */
[----:B------:R-:W-:Y:S01]  /*5cf0*/  @!P1 IMAD R43, R2, R10, R43 ;  /* 0x0000000a022b9224 */ /* 0x000fe200078e022b */
[----:B------:R-:W-:Y:S08]  /*5d00*/  BRA.U !UP0, `(.L_x_109) ;  /* 0x0000000108407547 */ /* 0x000ff0000b800000 */
[----:B------:R-:W1:Y:S01]  /*5d10*/  LDCU.64 UR8, c[0x4][0x80] ;  /* 0x01001000ff0877ac */ /* 0x000e620008000a00 */
[----:B------:R-:W-:Y:S01]  /*5d20*/  MOV R3, 0x0 ;  /* 0x0000000000037802 */ /* 0x000fe20000000f00 */
[----:B------:R-:W-:Y:S02]  /*5d30*/  HFMA2 R12, -RZ, RZ, 0, 5.9604644775390625e-08 ;  /* 0x00000001ff0c7431 */ /* 0x000fe400000001ff */
[----:B------:R-:W-:Y:S02]  /*5d40*/  IMAD.MOV.U32 R8, RZ, RZ, 0x70 ;  /* 0x00000070ff087424 */ /* 0x000fe400078e00ff */
[----:B------:R-:W-:Y:S01]  /*5d50*/  IMAD.MOV.U32 R13, RZ, RZ, RZ ;  /* 0x000000ffff0d7224 */ /* 0x000fe200078e00ff */
[----:B------:R-:W2:Y:S01]  /*5d60*/  LDCU.64 UR6, c[0x4][0x88] ;  /* 0x01001100ff0677ac */ /* 0x000ea20008000a00 */
[----:B------:R-:W3:Y:S01]  /*5d70*/  LDC.64 R2, c[0x4][R3] ;  /* 0x0100000003027b82 */ /* 0x000ee20000000a00 */
[----:B------:R-:W4:Y:S01]  /*5d80*/  LDCU.64 UR4, c[0x4][0x8] ;  /* 0x01000100ff0477ac */ /* 0x000f220008000a00 */
[----:B-1----:R-:W-:Y:S01]  /*5d90*/  MOV R5, UR9 ;  /* 0x0000000900057c02 */ /* 0x002fe20008000f00 */
[----:B------:R-:W-:Y:S01]  /*5da0*/  IMAD.U32 R4, RZ, RZ, UR8 ;  /* 0x00000008ff047e24 */ /* 0x000fe2000f8e00ff */
[----:B--2---:R-:W-:Y:S01]  /*5db0*/  MOV R7, UR7 ;  /* 0x0000000700077c02 */ /* 0x004fe20008000f00 */
[----:B------:R-:W-:Y:S01]  /*5dc0*/  IMAD.U32 R6, RZ, RZ, UR6 ;  /* 0x00000006ff067e24 */ /* 0x000fe2000f8e00ff */
[----:B----4-:R-:W-:Y:S01]  /*5dd0*/  MOV R11, UR5 ;  /* 0x00000005000b7c02 */ /* 0x010fe20008000f00 */
[----:B------:R-:W-:Y:S02]  /*5de0*/  IMAD.U32 R10, RZ, RZ, UR4 ;  /* 0x00000004ff0a7e24 */ /* 0x000fe4000f8e00ff */
[----:B------:R-:W-:Y:S07]  /*5df0*/  LEPC R20, `(.L_x_109) ;  /* 0x000000001014794e */ /* 0x000fee0000000000 */
[----:B---3-5:R-:W-:Y:S05]  /*5e00*/  CALL.ABS.NOINC R2 ;  /* 0x0000000002007343 */ /* 0x028fea0003c00000 */
.L_x_109:
[----:B------:R-:W-:Y:S01]  /*5e10*/  LOP3.LUT P0, RZ, R107, 0x90, RZ, 0xc0, !PT ;  /* 0x000000906bff7812 */ /* 0x000fe2000780c0ff */
[----:B------:R-:W-:Y:S11]  /*5e20*/  BSSY.RECONVERGENT B6, `(.L_x_110) ;  /* 0x0000013000067945 */ /* 0x000ff60003800200 */
[----:B------:R-:W-:Y:S01]  /*5e30*/  @!UPT UIADD3 URZ, UPT, UPT, URZ, URZ, URZ ;  /* 0x000000fffffff290 */ /* 0x000fe2000fffe0ff */
[----:B------:R-:W-:Y:S05]  /*5e40*/  @!P0 BRA `(.L_x_111) ;  /* 0x0000000000408947 */ /* 0x000fea0003800000 */
        /* <DEDUP_REMOVED lines=16> */
.L_x_111:
[----:B------:R-:W-:Y:S05]  /*5f50*/  BSYNC.RECONVERGENT B6 ;  /* 0x0000000000067941 */ /* 0x000fea0003800200 */
.L_x_110:
[----:B------:R-:W-:Y:S01]  /*5f60*/  ISETP.NE.U32.AND P4, PT, R86, RZ, PT ;  /* 0x000000ff5600720c */ /* 0x000fe20003f85070 */
[----:B------:R-:W-:Y:S01]  /*5f70*/  UISETP.NE.AND UP2, UPT, UR50, URZ, UPT ;  /* 0x000000ff3200728c */ /* 0x000fe2000bf45270 */
[----:B------:R-:W-:Y:S01]  /*5f80*/  ISETP.NE.U32.AND P3, PT, RZ, UR38, PT ;  /* 0x00000026ff007c0c */ /* 0x000fe2000bf65070 */
[----:B------:R-:W-:Y:S01]  /*5f90*/  UISETP.NE.U32.AND UP1, UPT, UR44, URZ, UPT ;  /* 0x000000ff2c00728c */ /* 0x000fe2000bf25070 */
[----:B------:R-:W-:Y:S01]  /*5fa0*/  ISETP.NE.AND.EX P4, PT, R87, RZ, PT, P4 ;  /* 0x000000ff5700720c */ /* 0x000fe20003f85340 */
[----:B------:R-:W-:Y:S01]  /*5fb0*/  UPLOP3.LUT UP0, UPT, UPT, UPT, UPT, 0x40, 0x4 ;  /* 0x000000000004789c */ /* 0x000fe20003f0e870 */
[----:B------:R-:W-:Y:S01]  /*5fc0*/  ISETP.NE.AND.EX P3, PT, RZ, UR39, PT, P3 ;  /* 0x00000027ff007c0c */ /* 0x000fe2000bf65330 */
[----:B------:R-:W-:Y:S01]  /*5fd0*/  UISETP.NE.AND.EX UP1, UPT, UR45, URZ, UPT, UP1 ;  /* 0x000000ff2d00728c */ /* 0x000fe2000bf25310 */
[----:B------:R-:W-:Y:S04]  /*5fe0*/  PLOP3.LUT P1, PT, PT, PT, UP2, 0x80, 0x8 ;  /* 0x000000000008781c */ /* 0x000fe80003f2f028 */
[----:B------:R-:W-:Y:S06]  /*5ff0*/  @UP2 UPLOP3.LUT UP0, UPT, UPT, UPT, UP1, 0x80, 0x8 ;  /* 0x000000000008289c */ /* 0x000fec0003f0f010 */
[----:B------:R-:W-:Y:S01]  /*6000*/  PLOP3.LUT P0, PT, PT, PT, UP0, 0x80, 0x8 ;  /* 0x000000000008781c */ /* 0x000fe20003f0f008 */
[----:B------:R-:W-:Y:S01]  /*6010*/  @!UPT UIADD3 URZ, UPT, UPT, URZ, URZ, URZ ;  /* 0x000000fffffff290 */ /* 0x000fe2000fffe0ff */
[----:B------:R-:W-:Y:S11]  /*6020*/  BRA.U !UP1, `(.L_x_112) ;  /* 0x0000000109387547 */ /* 0x000ff6000b800000 */
[----:B------:R-:W-:Y:S01]  /*6030*/  UISETP.NE.U32.AND UP0, UPT, UR38, URZ, UPT ;  /* 0x000000ff2600728c */ /* 0x000fe2000bf05070 */
[----:B------:R-:W-:Y:S02]  /*6040*/  HFMA2 R0, -RZ, RZ, 0, 5.9604644775390625e-08 ;  /* 0x00000001ff007431 */ /* 0x000fe400000001ff */
[----:B------:R-:W-:Y:S01]  /*6050*/  IMAD.MOV.U32 R91, RZ, RZ, 0x1 ;  /* 0x00000001ff5b7424 */ /* 0x000fe200078e00ff */
[----:B------:R-:W-:Y:S06]  /*6060*/  UISETP.NE.AND.EX UP0, UPT, UR39, URZ, UPT, UP0 ;  /* 0x000000ff2700728c */ /* 0x000fec000bf05300 */
[----:B------:R-:W-:Y:S05]  /*6070*/  PLOP3.LUT P2, PT, PT, PT, UP0, 0x80, 0x8 ;  /* 0x000000000008781c */ /* 0x000fea0003f4f008 */
[----:B------:R-:W1:Y:S01]  /*6080*/  @UP0 LDCU.64 UR6, c[0x0][0x888] ;  /* 0x00011100ff0607ac */ /* 0x000e620008000a00 */
[----:B------:R-:W-:Y:S07]  /*6090*/  @UP0 UIMAD UR4, UR36, UR44, URZ ;  /* 0x0000002c240402a4 */ /* 0x000fee000f8e02ff */
[----:B------:R-:W-:Y:S01]  /*60a0*/  @!P2 PRMT R91, R0, 0x7610, R91 ;  /* 0x00007610005ba816 */ /* 0x000fe2000000005b */
[----:B-1----:R-:W-:Y:S03]  /*60b0*/  @UP0 UIMAD.WIDE UR6, UR4, 0x4, UR6 ;  /* 0x00000004040608a5 */ /* 0x002fe6000f8e0206 */
[----:B------:R-:W1:Y:S03]  /*60c0*/  @!UP0 LDCU UR4, c[0x0][0x880] ;  /* 0x00011000ff0487ac */ /* 0x000e660008000800 */
[----:B------:R-:W-:Y:S01]  /*60d0*/  IMAD.U32 R2, RZ, RZ, UR6 ;  /* 0x00000006ff027e24 */ /* 0x000fe2000f8e00ff */
[----:B------:R-:W-:Y:S05]  /*60e0*/  MOV R3, UR7 ;  /* 0x0000000700037c02 */ /* 0x000fea0008000f00 */
[----:B-----5:R2:W5:Y:S02]  /*60f0*/  @P2 LDG.E R50, desc[UR46][R2.64] ;  /* 0x0000002e02322981 */ /* 0x020564000c1e1900 */
[----:B-12---:R-:W-:Y:S02]  /*6100*/  @!P2 IMAD.U32 R50, RZ, RZ, UR4 ;  /* 0x00000004ff32ae24 */ /* 0x006fe4000f8e00ff */
.L_x_112:
[----:B------:R-:W-:Y:S05]  /*6110*/  @!P4 BRA `(.L_x_113) ;  /* 0x000000000020c947 */ /* 0x000fea0003800000 */
[----:B------:R-:W-:Y:S04]  /*6120*/  ISETP.NE.U32.AND P2, PT, R84, RZ, PT ;  /* 0x000000ff5400720c */ /* 0x000fe80003f45070 */
[----:B------:R-:W-:Y:S11]  /*6130*/  ISETP.NE.AND.EX P2, PT, R85, RZ, PT, P2 ;  /* 0x000000ff5500720c */ /* 0x000ff60003f45320 */
[----:B------:R-:W-:Y:S02]  /*6140*/  @!UPT UIADD3 URZ, UPT, UPT, URZ, URZ, URZ ;  /* 0x000000fffffff290 */ /* 0x000fe4000fffe0ff */
[----:B------:R-:W1:Y:S01]  /*6150*/  @P2 LDC.64 R2, c[0x0][0x8a8] ;  /* 0x00022a00ff022b82 */ /* 0x000e620000000a00 */
[----:B------:R-:W-:Y:S04]  /*6160*/  @P2 IMAD R0, R86, UR36, RZ ;  /* 0x0000002456002c24 */ /* 0x000fe8000f8e02ff */
[----:B-1----:R-:W-:Y:S05]  /*6170*/  @P2 IMAD.WIDE R2, R0, 0x4, R2 ;  /* 0x0000000400022825 */ /* 0x002fea00078e0202 */
[----:B-----5:R1:W5:Y:S02]  /*6180*/  @P2 LDG.E R46, desc[UR46][R2.64] ;  /* 0x0000002e022e2981 */ /* 0x020364000c1e1900 */
[----:B-1----:R-:W2:Y:S02]  /*6190*/  @!P2 LDC R46, c[0x0][0x8a0] ;  /* 0x00022800ff2eab82 */ /* 0x002ea40000000800 */
.L_x_113:
[----:B-----5:R-:W-:Y:S01]  /*61a0*/  ISETP.NE.AND P2, PT, R50, RZ, PT ;  /* 0x000000ff3200720c */ /* 0x020fe20003f45270 */
[----:B------:R-:W-:Y:S01]  /*61b0*/  BSSY B1, `(.L_x_114) ;  /* 0x0000040000017945 */ /* 0x000fe20003800000 */
[----:B------:R-:W-:Y:S01]  /*61c0*/  SEL R7, RZ, 0xffffffff, P3 ;  /* 0xffffffffff077807 */ /* 0x000fe20001800000 */
[----:B------:R-:W-:Y:S01]  /*61d0*/  IMAD.MOV.U32 R55, RZ, RZ, 0x1 ;  /* 0x00000001ff377424 */ /* 0x000fe200078e00ff */
[----:B------:R-:W-:Y:S01]  /*61e0*/  LOP3.LUT P3, RZ, R91, 0xff, RZ, 0xc0, !PT ;  /* 0x000000ff5bff7812 */ /* 0x000fe2000786c0ff */
[----:B------:R-:W-:Y:S01]  /*61f0*/  IMAD R48, R44, 0x40, R47 ;  /* 0x000000402c307824 */ /* 0x000fe200078e022f */
[----:B------:R-:W-:Y:S02]  /*6200*/  @P1 SEL R0, RZ, 0xffffffff, P2 ;  /* 0xffffffffff001807 */ /* 0x000fe40001000000 */
[----:B------:R-:W-:Y:S02]  /*6210*/  CS2R R62, SRZ ;  /* 0x00000000003e7805 */ /* 0x000fe4000001ff00 */
[----:B------:R-:W-:Y:S02]  /*6220*/  LEA R3, R104, UR49, 0x3 ;  /* 0x0000003168037c11 */ /* 0x000fe4000f8e18ff */
[----:B------:R-:W-:Y:S02]  /*6230*/  CS2R R60, SRZ ;  /* 0x00000000003c7805 */ /* 0x000fe4000001ff00 */
[----:B------:R-:W-:Y:S02]  /*6240*/  @P0 SEL R0, R7, R0, !P3 ;  /* 0x0000000007000207 */ /* 0x000fe40005800000 */
[----:B------:R-:W-:Y:S02]  /*6250*/  CS2R R58, SRZ ;  /* 0x00000000003a7805 */ /* 0x000fe4000001ff00 */
[----:B------:R-:W-:Y:S02]  /*6260*/  LEA R110, R44, UR49, 0x3 ;  /* 0x000000312c6e7c11 */ /* 0x000fe4000f8e18ff */
[----:B------:R-:W-:Y:S02]  /*6270*/  CS2R R56, SRZ ;  /* 0x0000000000387805 */ /* 0x000fe4000001ff00 */
[----:B------:R-:W-:Y:S02]  /*6280*/  @P1 LOP3.LUT R0, R0, 0x1, RZ, 0xc0, !PT ;  /* 0x0000000100001812 */ /* 0x000fe400078ec0ff */
[----:B------:R-:W-:Y:S02]  /*6290*/  SHF.L.U32 R5, R106, 0x1f, RZ ;  /* 0x0000001f6a057819 */ /* 0x000fe400000006ff */
[----:B------:R-:W-:Y:S02]  /*62a0*/  ISETP.NE.U32.OR P5, PT, R0, 0x1, !P1 ;  /* 0x000000010000780c */ /* 0x000fe40004fa5470 */
[----:B------:R-:W-:Y:S02]  /*62b0*/  SEL R0, RZ, 0xffffffff, P2 ;  /* 0xffffffffff007807 */ /* 0x000fe40001000000 */
[----:B------:R-:W-:Y:S02]  /*62c0*/  PLOP3.LUT P2, PT, PT, PT, UP1, 0x80, 0x8 ;  /* 0x000000000008781c */ /* 0x000fe40003f4f018 */
[----:B------:R-:W-:Y:S07]  /*62d0*/  P2R R64, PR, RZ, 0x20 ;  /* 0x00000020ff407803 */ /* 0x000fee0000000000 */
[----:B------:R-:W-:Y:S04]  /*62e0*/  @P5 SHF.L.U32 R2, R99, 0x1f, RZ ;  /* 0x0000001f63025819 */ /* 0x000fe800000006ff */
[----:B------:R-:W1:Y:S01]  /*62f0*/  @P5 SYNCS.PHASECHK.TRANS64.TRYWAIT P1, [R3+URZ+0xd0], R2 ;  /* 0x0000d002030055a7 */ /* 0x000e6200080211ff */
[----:B------:R-:W-:Y:S04]  /*6300*/  @P2 SEL R0, R7, R0, !P3 ;  /* 0x0000000007002207 */ /* 0x000fe80005800000 */
[----:B------:R-:W-:Y:S04]  /*6310*/  LOP3.LUT R0, R0, 0x1, RZ, 0xc0, !PT ;  /* 0x0000000100007812 */ /* 0x000fe800078ec0ff */
[----:B------:R-:W-:Y:S04]  /*6320*/  ISETP.NE.U32.AND P4, PT, R0, 0x1, PT ;  /* 0x000000010000780c */ /* 0x000fe80003f85070 */
[----:B------:R-:W-:Y:S01]  /*6330*/  P2R R72, PR, RZ, 0x10 ;  /* 0x00000010ff487803 */ /* 0x000fe20000000000 */
[----:B------:R3:W4:Y:S01]  /*6340*/  SYNCS.PHASECHK.TRANS64.TRYWAIT P0, [R110+URZ+0x120], R5 ;  /* 0x000120056e0075a7 */ /* 0x00072200080011ff */
[----:B-1----:R-:W-:Y:S01]  /*6350*/  @P5 SEL R55, RZ, 0x1, !P1 ;  /* 0x00000001ff375807 */ /* 0x002fe20004800000 */
[----:B---3--:R-:W-:Y:S06]  /*6360*/  @!P5 BRA `(.L_x_115) ;  /* 0x000000000090d947 */ /* 0x008fec0003800000 */
[----:B------:R-:W-:Y:S01]  /*6370*/  @P4 IMAD R4, R104, 0x1000, R95 ;  /* 0x0000100068044824 */ /* 0x000fe200078e025f */
[----:B------:R-:W-:Y:S01]  /*6380*/  LOP3.LUT P5, RZ, R96, 0x80, RZ, 0xc0, !PT ;  /* 0x0000008060ff7812 */ /* 0x000fe200078ac0ff */
[----:B------:R-:W-:Y:S01]  /*6390*/  BSSY B0, `(.L_x_116) ;  /* 0x000000f000007945 */ /* 0x000fe20003800000 */
[----:B------:R-:W-:Y:S01]  /*63a0*/  ISETP.NE.AND P2, PT, R55, RZ, PT ;  /* 0x000000ff3700720c */ /* 0x000fe20003f45270 */
[----:B------:R-:W-:Y:S01]  /*63b0*/  @P4 VIADD R0, R4, UR49 ;  /* 0x0000003104004c36 */ /* 0x000fe20008000000 */
[----:B------:R-:W-:Y:S02]  /*63c0*/  PLOP3.LUT P1, PT, PT, PT, PT, 0x8, 0x80 ;  /* 0x000000000080781c */ /* 0x000fe40003f2e170 */
[----:B------:R-:W-:Y:S02]  /*63d0*/  CS2R R58, SRZ ;  /* 0x00000000003a7805 */ /* 0x000fe4000001ff00 */
[----:B------:R-:W-:Y:S01]  /*63e0*/  @P4 PLOP3.LUT P1, PT, P5, PT, PT, 0x80, 0x8 ;  /* 0x000000000008481c */ /* 0x000fe20002f2f070 */
[C---:B------:R-:W-:Y:S01]  /*63f0*/  @P4 VIADD R2, R0.reuse, 0x10 ;  /* 0x0000001000024836 */ /* 0x040fe20000000000 */
[----:B------:R-:W-:Y:S02]  /*6400*/  CS2R R56, SRZ ;  /* 0x0000000000387805 */ /* 0x000fe4000001ff00 */
[----:B------:R-:W-:Y:S02]  /*6410*/  CS2R R62, SRZ ;  /* 0x00000000003e7805 */ /* 0x000fe4000001ff00 */
[----:B------:R-:W-:Y:S07]  /*6420*/  CS2R R60, SRZ ;  /* 0x00000000003c7805 */ /* 0x000fee000001ff00 */
[----:B------:R-:W-:Y:S01]  /*6430*/  @P1 VIADD R2, R0, 0xfffffff0 ;  /* 0xfffffff000021836 */ /* 0x000fe20000000000 */
[----:B------:R-:W-:Y:S06]  /*6440*/  @P2 BRA `(.L_x_117) ;  /* 0x00000000000c2947 */ /* 0x000fec0003800000 */
[----:B------:R-:W-:Y:S04]  /*6450*/  SHF.L.U32 R0, R99, 0x1f, RZ ;  /* 0x0000001f63007819 */ /* 0x000fe800000006ff */
[----:B------:R-:W1:Y:S02]  /*6460*/  SYNCS.PHASECHK.TRANS64.TRYWAIT P1, [R3+URZ+0xd0], R0 ;  /* 0x0000d000030075a7 */ /* 0x000e6400080211ff */
[----:B-1----:R-:W-:Y:S05]  /*6470*/  @!P1 BRA `(.L_x_118) ;  /* 0x00000028005c9947 */ /* 0x002fea0003800000 */
.L_x_117:
[----:B------:R-:W-:Y:S05]  /*6480*/  BSYNC B0 ;  /* 0x0000000000007941 */ /* 0x000fea0003800000 */
.L_x_116:
[----:B------:R-:W-:Y:S01]  /*6490*/  ISETP.NE.AND P1, PT, R72, RZ, PT ;  /* 0x000000ff4800720c */ /* 0x000fe20003f25270 */
[----:B-1----:R-:W-:Y:S02]  /*64a0*/  VIADD R3, R3, 0xe0 ;  /* 0x000000e003037836 */ /* 0x002fe40000000000 */
[----:B------:R-:W-:Y:S02]  /*64b0*/  IMAD.U32 R0, RZ, RZ, UR37 ;  /* 0x00000025ff007e24 */ /* 0x000fe4000f8e00ff */
[----:B------:R-:W-:Y:S03]  /*64c0*/  VIADD R104, R104, 0x1 ;  /* 0x0000000168687836 */ /* 0x000fe60000000000 */
[----:B------:R-:W-:Y:S05]  /*64d0*/  PRMT R0, R0, 0x654, R3 ;  /* 0x0000065400007816 */ /* 0x000fea0000000003 */
[----:B------:R1:W3:Y:S04]  /*64e0*/  @P1 LDS.128 R56, [R4+UR49+0x200] ;  /* 0x0002003104381984 */ /* 0x0002e80008000c00 */
[----:B------:R1:W1:Y:S01]  /*64f0*/  @P1 LDS.128 R60, [R2+0x200] ;  /* 0x00020000023c1984 */ /* 0x0002620000000c00 */
[C---:B------:R-:W-:Y:S01]  /*6500*/  ISETP.NE.AND P1, PT, R104.reuse, 0x2, PT ;  /* 0x000000026800780c */ /* 0x040fe20003f25270 */
[----:B------:R-:W-:Y:S01]  /*6510*/  @!PT LDS RZ, [RZ] ;  /* 0x00000000fffff984 */ /* 0x000fe20000000800 */
[----:B------:R-:W-:Y:S01]  /*6520*/  @!PT LDS RZ, [RZ] ;  /* 0x00000000fffff984 */ /* 0x000fe20000000800 */
[----:B------:R-:W-:Y:S01]  /*6530*/  @!PT LDS RZ, [RZ] ;  /* 0x00000000fffff984 */ /* 0x000fe20000000800 */
[----:B------:R-:W-:Y:S01]  /*6540*/  @!PT LDS RZ, [RZ] ;  /* 0x00000000fffff984 */ /* 0x000fe20000000800 */
[----:B------:R5:W-:Y:S06]  /*6550*/  MEMBAR.ALL.CTA ;  /* 0x0000000000007992 */ /* 0x000bec0000008000 */
[----:B-----5:R-:W5:Y:S01]  /*6560*/  FENCE.VIEW.ASYNC.S ;  /* 0x00000000000073c6 */ /* 0x020f620000000000 */
[----:B------:R-:W-:Y:S01]  /*6570*/  SEL R104, R104, RZ, P1 ;  /* 0x000000ff68687207 */ /* 0x000fe20000800000 */
[----:B-----5:R5:W-:Y:S02]  /*6580*/  SYNCS.ARRIVE.TRANS64.RED.A1T0 RZ, [R0+URZ], RZ ;  /* 0x000000ff00ff79a7 */ /* 0x020be400081004ff */
[----:B-----5:R-:W-:Y:S04]  /*6590*/  SEL R0, RZ, 0x1, P1 ;  /* 0x00000001ff007807 */ /* 0x020fe80000800000 */
[----:B---3--:R-:W-:Y:S02]  /*65a0*/  LOP3.LUT R99, R99, R0, RZ, 0x3c, !PT ;  /* 0x0000000063637212 */ /* 0x008fe400078e3cff */
.L_x_115:
[----:B------:R-:W-:Y:S05]  /*65b0*/  BSYNC B1 ;  /* 0x0000000000017941 */ /* 0x000fea0003800000 */
.L_x_114:
[----:B------:R-:W-:Y:S04]  /*65c0*/  SHF.R.U32.HI R0, RZ, 0x15, R48 ;  /* 0x00000015ff007819 */ /* 0x000fe80000011630 */
[----:B------:R-:W-:Y:S01]  /*65d0*/  LOP3.LUT P1, RZ, R0, 0x3, R97, 0x48, !PT ;  /* 0x0000000300ff7812 */ /* 0x000fe20007824861 */
[----:B------:R-:W-:Y:S01]  /*65e0*/  @!UPT UIADD3 URZ, UPT, UPT, URZ, URZ, URZ ;  /* 0x000000fffffff290 */ /* 0x000fe2000fffe0ff */
[----:B----4-:R-:W-:Y:S11]  /*65f0*/  @P0 BRA `(.L_x_119) ;  /* 0x0000000000080947 */ /* 0x010ff60003800000 */
[----:B------:R-:W3:Y:S02]  /*6600*/  SYNCS.PHASECHK.TRANS64.TRYWAIT P0, [R110+URZ+0x120], R5 ;  /* 0x000120056e0075a7 */ /* 0x000ee400080011ff */
[----:B---3--:R-:W-:Y:S05]  /*6610*/  @!P0 BRA `(.L_x_120) ;  /* 0x0000002800088947 */ /* 0x008fea0003800000 */
.L_x_119:
[----:B------:R-:W-:Y:S05]  /*6620*/  @!P1 BRA `(.L_x_121) ;  /* 0x0000000000409947 */ /* 0x000fea0003800000 */
[----:B------:R-:W3:Y:S01]  /*6630*/  LDCU.64 UR8, c[0x4][0x70] ;  /* 0x01000e00ff0877ac */ /* 0x000ee20008000a00 */
[----:B------:R-:W-:Y:S01]  /*6640*/  MOV R3, 0x0 ;  /* 0x0000000000037802 */ /* 0x000fe20000000f00 */
[----:B------:R-:W-:Y:S02]  /*6650*/  HFMA2 R12, -RZ, RZ, 0, 5.9604644775390625e-08 ;  /* 0x00000001ff0c7431 */ /* 0x000fe400000001ff */
[----:B------:R-:W-:Y:S02]  /*6660*/  IMAD.MOV.U32 R8, RZ, RZ, 0x192 ;  /* 0x00000192ff087424 */ /* 0x000fe400078e00ff */
[----:B------:R-:W-:Y:S01]  /*6670*/  IMAD.MOV.U32 R13, RZ, RZ, RZ ;  /* 0x000000ffff0d7224 */ /* 0x000fe200078e00ff */
[----:B------:R-:W4:Y:S01]  /*6680*/  LDCU.64 UR6, c[0x4][0x78] ;  /* 0x01000f00ff0677ac */ /* 0x000f220008000a00 */
[----:B-1----:R-:W1:Y:S01]  /*6690*/  LDC.64 R2, c[0x4][R3] ;  /* 0x0100000003027b82 */ /* 0x002e620000000a00 */
[----:B------:R-:W5:Y:S01]  /*66a0*/  LDCU.64 UR4, c[0x4][0x10] ;  /* 0x01000200ff0477ac */ /* 0x000f620008000a00 */
[----:B---3--:R-:W-:Y:S01]  /*66b0*/  MOV R5, UR9 ;  /* 0x0000000900057c02 */ /* 0x008fe20008000f00 */
[----:B------:R-:W-:Y:S01]  /*66c0*/  IMAD.U32 R4, RZ, RZ, UR8 ;  /* 0x00000008ff047e24 */ /* 0x000fe2000f8e00ff */
[----:B----4-:R-:W-:Y:S01]  /*66d0*/  MOV R7, UR7 ;  /* 0x0000000700077c02 */ /* 0x010fe20008000f00 */
[----:B------:R-:W-:Y:S01]  /*66e0*/  IMAD.U32 R6, RZ, RZ, UR6 ;  /* 0x00000006ff067e24 */ /* 0x000fe2000f8e00ff */
[----:B-----5:R-:W-:Y:S01]  /*66f0*/  MOV R11, UR5 ;  /* 0x00000005000b7c02 */ /* 0x020fe20008000f00 */
[----:B------:R-:W-:Y:S02]  /*6700*/  IMAD.U32 R10, RZ, RZ, UR4 ;  /* 0x00000004ff0a7e24 */ /* 0x000fe4000f8e00ff */
[----:B------:R-:W-:Y:S07]  /*6710*/  LEPC R20, `(.L_x_121) ;  /* 0x000000001014794e */ /* 0x000fee0000000000 */
[----:B-12---:R-:W-:Y:S05]  /*6720*/  CALL.ABS.NOINC R2 ;  /* 0x0000000002007343 */ /* 0x006fea0003c00000 */
.L_x_121:
[----:B------:R-:W-:Y:S05]  /*6730*/  WARPSYNC.ALL ;  /* 0x0000000000007948 */ /* 0x000fea0003800000 */
[----:B------:R-:W-:Y:S01]  /*6740*/  R2UR UR4, R48 ;  /* 0x00000000300472ca */ /* 0x000fe200000e0000 */
[----:B------:R-:W-:Y:S01]  /*6750*/  HFMA2 R70, -RZ, RZ, 0, 9.5367431640625e-07 ;  /* 0x00000010ff467431 */ /* 0x000fe200000001ff */
[C---:B------:R-:W-:Y:S01]  /*6760*/  PRMT R49, R56.reuse, 0x8880, RZ ;  /* 0x0000888038317816 */ /* 0x040fe200000000ff */
[----:B------:R-:W-:Y:S01]  /*6770*/  BSSY.RECONVERGENT B0, `(.L_x_122) ;  /* 0x00000a4000007945 */ /* 0x000fe20003800200 */
[C---:B------:R-:W-:Y:S02]  /*6780*/  SHF.L.U32 R51, R56.reuse, 0x10, RZ ;  /* 0x0000001038337819 */ /* 0x040fe400000006ff */
[----:B------:R-:W-:Y:S02]  /*6790*/  SHF.L.U32 R52, R56, 0x8, RZ ;  /* 0x0000000838347819 */ /* 0x000fe400000006ff */
[----:B------:R-:W-:Y:S02]  /*67a0*/  SHF.R.S32.HI R51, RZ, 0x18, R51 ;  /* 0x00000018ff337819 */ /* 0x000fe40000011433 */
[----:B------:R-:W-:Y:S02]  /*67b0*/  PRMT R53, R57, 0x8880, RZ ;  /* 0x0000888039357816 */ /* 0x000fe400000000ff */
[----:B------:R-:W-:Y:S01]  /*67c0*/  ISETP.NE.AND P6, PT, R64, RZ, PT ;  /* 0x000000ff4000720c */ /* 0x000fe20003fc5270 */
[----:B-1-3--:R-:W2:Y:S01]  /*67d0*/  LDTM.x32 R4, tmem[UR4] ;  /* 0x00000004000479ee */ /* 0x00aea200082c0000 */
[----:B------:R-:W-:Y:S02]  /*67e0*/  IADD3 R73, PT, PT, R95, UR49, RZ ;  /* 0x000000315f497c10 */ /* 0x000fe4000fffe0ff */
[----:B------:R-:W-:Y:S02]  /*67f0*/  LOP3.LUT P5, RZ, R96, 0x80, RZ, 0xc0, !PT ;  /* 0x0000008060ff7812 */ /* 0x000fe400078ac0ff */
[----:B------:R-:W-:Y:S02]  /*6800*/  PRMT R54, R59, 0x8880, RZ ;  /* 0x000088803b367816 */ /* 0x000fe400000000ff */
[----:B------:R-:W-:Y:S02]  /*6810*/  SEL R74, R70, 0xfffffff0, !P5 ;  /* 0xfffffff0464a7807 */ /* 0x000fe40006800000 */
[----:B------:R-:W-:Y:S02]  /*6820*/  ISETP.NE.AND P0, PT, R108, RZ, PT ;  /* 0x000000ff6c00720c */ /* 0x000fe40003f05270 */
[----:B------:R-:W-:Y:S01]  /*6830*/  IADD3 R112, PT, PT, R73, R74, RZ ;  /* 0x0000004a49707210 */ /* 0x000fe20007ffe0ff */
[C---:B--2---:R-:W-:Y:S02]  /*6840*/  IMAD R0, R46.reuse, R4, RZ ;  /* 0x000000042e007224 */ /* 0x044fe400078e02ff */
[C---:B------:R-:W-:Y:S02]  /*6850*/  IMAD R2, R46.reuse, R5, RZ ;  /* 0x000000052e027224 */ /* 0x040fe400078e02ff */
[----:B------:R-:W-:Y:S01]  /*6860*/  IMAD R0, R49, R50, R0 ;  /* 0x0000003231007224 */ /* 0x000fe200078e0200 */
[----:B------:R-:W-:Y:S01]  /*6870*/  SHF.R.S32.HI R49, RZ, 0x18, R52 ;  /* 0x00000018ff317819 */ /* 0x000fe20000011434 */
[C---:B------:R-:W-:Y:S02]  /*6880*/  IMAD R3, R46.reuse, R6, RZ ;  /* 0x000000062e037224 */ /* 0x040fe400078e02ff */
[-C--:B------:R-:W-:Y:S01]  /*6890*/  IMAD R2, R51, R50.reuse, R2 ;  /* 0x0000003233027224 */ /* 0x080fe200078e0202 */
[----:B------:R-:W-:Y:S01]  /*68a0*/  SHF.R.S32.HI R51, RZ, 0x18, R56 ;  /* 0x00000018ff337819 */ /* 0x000fe20000011438 */
[C---:B------:R-:W-:Y:S02]  /*68b0*/  IMAD R7, R46.reuse, R7, RZ ;  /* 0x000000072e077224 */ /* 0x040fe400078e02ff */
[----:B------:R-:W-:Y:S01]  /*68c0*/  IMAD R3, R49, R50, R3 ;  /* 0x0000003231037224 */ /* 0x000fe200078e0203 */
[----:B------:R-:W-:Y:S01]  /*68d0*/  MOV R49, R53 ;  /* 0x0000003500317202 */ /* 0x000fe20000000f00 */
[C---:B------:R-:W-:Y:S01]  /*68e0*/  IMAD.U32 R52, R57.reuse, 0x10000, RZ ;  /* 0x0001000039347824 */ /* 0x040fe200078e00ff */
[----:B------:R-:W-:Y:S01]  /*68f0*/  SHF.L.U32 R53, R57, 0x8, RZ ;  /* 0x0000000839357819 */ /* 0x000fe200000006ff */
[C---:B------:R-:W-:Y:S02]  /*6900*/  IMAD R4, R46.reuse, R8, RZ ;  /* 0x000000082e047224 */ /* 0x040fe400078e02ff */
[-C--:B------:R-:W-:Y:S01]  /*6910*/  IMAD R7, R51, R50.reuse, R7 ;  /* 0x0000003233077224 */ /* 0x080fe200078e0207 */
[----:B------:R-:W-:Y:S01]  /*6920*/  SHF.R.S32.HI R51, RZ, 0x18, R52 ;  /* 0x00000018ff337819 */ /* 0x000fe20000011434 */
[C---:B------:R-:W-:Y:S01]  /*6930*/  IMAD R5, R46.reuse, R9, RZ ;  /* 0x000000092e057224 */ /* 0x040fe200078e02ff */
[----:B------:R-:W-:Y:S01]  /*6940*/  SHF.R.S32.HI R52, RZ, 0x18, R57 ;  /* 0x00000018ff347819 */ /* 0x000fe20000011439 */
[----:B------:R-:W-:Y:S01]  /*6950*/  IMAD R4, R49, R50, R4 ;  /* 0x0000003231047224 */ /* 0x000fe200078e0204 */
[----:B------:R-:W-:Y:S01]  /*6960*/  SHF.R.S32.HI R49, RZ, 0x18, R53 ;  /* 0x00000018ff317819 */ /* 0x000fe20000011435 */
[----:B------:R-:W-:Y:S01]  /*6970*/  IMAD R6, R46, R10, RZ ;  /* 0x0000000a2e067224 */ /* 0x000fe200078e02ff */
[----:B------:R-:W-:Y:S01]  /*6980*/  PRMT R53, R58, 0x8880, RZ ;  /* 0x000088803a357816 */ /* 0x000fe200000000ff */
[----:B------:R-:W-:Y:S01]  /*6990*/  IMAD R11, R46, R11, RZ ;  /* 0x0000000b2e0b7224 */ /* 0x000fe200078e02ff */
[----:B------:R-:W-:Y:S01]  /*69a0*/  I2IP.S8.S32.SAT R65, R7, R3, RZ ;  /* 0x0000000307417239 */ /* 0x000fe200000014ff */
[----:B------:R-:W-:Y:S02]  /*69b0*/  IMAD R5, R51, R50, R5 ;  /* 0x0000003233057224 */ /* 0x000fe400078e0205 */
[----:B------:R-:W-:Y:S01]  /*69c0*/  IMAD.U32 R51, R58, 0x10000, RZ ;  /* 0x000100003a337824 */ /* 0x000fe200078e00ff */
[----:B------:R-:W-:Y:S01]  /*69d0*/  I2IP.S8.S32.SAT R64, R2, R0, R65 ;  /* 0x0000000002407239 */ /* 0x000fe20000001441 */
[----:B------:R-:W-:Y:S01]  /*69e0*/  IMAD R6, R49, R50, R6 ;  /* 0x0000003231067224 */ /* 0x000fe200078e0206 */
[----:B------:R-:W-:Y:S01]  /*69f0*/  MOV R49, R53 ;  /* 0x0000003500317202 */ /* 0x000fe20000000f00 */
[----:B------:R-:W-:Y:S01]  /*6a00*/  IMAD R8, R46, R12, RZ ;  /* 0x0000000c2e087224 */ /* 0x000fe200078e02ff */
[----:B------:R-:W-:Y:S01]  /*6a10*/  SHF.R.S32.HI R51, RZ, 0x18, R51 ;  /* 0x00000018ff337819 */ /* 0x000fe20000011433 */
[-C--:B------:R-:W-:Y:S01]  /*6a20*/  IMAD R11, R52, R50.reuse, R11 ;  /* 0x00000032340b7224 */ /* 0x080fe200078e020b */
[----:B------:R-:W-:Y:S01]  /*6a30*/  SHF.L.U32 R52, R58, 0x8, RZ ;  /* 0x000000083a347819 */ /* 0x000fe200000006ff */
[C---:B------:R-:W-:Y:S01]  /*6a40*/  IMAD R9, R46.reuse, R13, RZ ;  /* 0x0000000d2e097224 */ /* 0x040fe200078e02ff */
[----:B------:R-:W-:Y:S01]  /*6a50*/  SHF.L.U32 R53, R59, 0x8, RZ ;  /* 0x000000083b357819 */ /* 0x000fe200000006ff */
[----:B------:R-:W-:Y:S01]  /*6a60*/  IMAD R8, R49, R50, R8 ;  /* 0x0000003231087224 */ /* 0x000fe200078e0208 */
[----:B------:R-:W-:Y:S01]  /*6a70*/  SHF.R.S32.HI R49, RZ, 0x18, R52 ;  /* 0x00000018ff317819 */ /* 0x000fe20000011434 */
[C---:B------:R-:W-:Y:S01]  /*6a80*/  IMAD R10, R46.reuse, R14, RZ ;  /* 0x0000000e2e0a7224 */ /* 0x040fe200078e02ff */
[----:B------:R-:W-:Y:S01]  /*6a90*/  I2IP.S8.S32.SAT R65, R11, R6, RZ ;  /* 0x000000060b417239 */ /* 0x000fe200000014ff */
[----:B------:R-:W-:Y:S01]  /*6aa0*/  IMAD R9, R51, R50, R9 ;  /* 0x0000003233097224 */ /* 0x000fe200078e0209 */
[----:B------:R-:W-:Y:S01]  /*6ab0*/  SHF.R.S32.HI R51, RZ, 0x18, R58 ;  /* 0x00000018ff337819 */ /* 0x000fe2000001143a */
[----:B------:R-:W-:Y:S01]  /*6ac0*/  IMAD.U32 R52, R59, 0x10000, RZ ;  /* 0x000100003b347824 */ /* 0x000fe200078e00ff */
[----:B------:R-:W-:Y:S01]  /*6ad0*/  I2IP.S8.S32.SAT R65, R5, R4, R65 ;  /* 0x0000000405417239 */ /* 0x000fe20000001441 */
[C---:B------:R-:W-:Y:S01]  /*6ae0*/  IMAD R15, R46.reuse, R15, RZ ;  /* 0x0000000f2e0f7224 */ /* 0x040fe200078e02ff */
[----:B------:R-:W-:Y:S01]  /*6af0*/  SHF.R.S32.HI R53, RZ, 0x18, R53 ;  /* 0x00000018ff357819 */ /* 0x000fe20000011435 */
[----:B------:R-:W-:Y:S01]  /*6b00*/  IMAD R10, R49, R50, R10 ;  /* 0x00000032310a7224 */ /* 0x000fe200078e020a */
[----:B------:R-:W-:Y:S01]  /*6b10*/  MOV R49, R54 ;  /* 0x0000003600317202 */ /* 0x000fe20000000f00 */
[C---:B------:R-:W-:Y:S01]  /*6b20*/  IMAD R12, R46.reuse, R16, RZ ;  /* 0x000000102e0c7224 */ /* 0x040fe200078e02ff */
[----:B------:R-:W-:Y:S01]  /*6b30*/  SHF.R.S32.HI R52, RZ, 0x18, R52 ;  /* 0x00000018ff347819 */ /* 0x000fe20000011434 */
[C---:B------:R-:W-:Y:S02]  /*6b40*/  IMAD R13, R46.reuse, R17, RZ ;  /* 0x000000112e0d7224 */ /* 0x040fe400078e02ff */
[----:B------:R-:W-:Y:S01]  /*6b50*/  IMAD R15, R51, R50, R15 ;  /* 0x00000032330f7224 */ /* 0x000fe200078e020f */
[----:B------:R-:W-:Y:S01]  /*6b60*/  SHF.R.S32.HI R51, RZ, 0x18, R59 ;  /* 0x00000018ff337819 */ /* 0x000fe2000001143b */
[C---:B------:R-:W-:Y:S02]  /*6b70*/  IMAD R14, R46.reuse, R18, RZ ;  /* 0x000000122e0e7224 */ /* 0x040fe400078e02ff */
[----:B------:R-:W-:Y:S01]  /*6b80*/  IMAD R12, R49, R50, R12 ;  /* 0x00000032310c7224 */ /* 0x000fe200078e020c */
[----:B------:R-:W-:Y:S01]  /*6b90*/  I2IP.S8.S32.SAT R66, R15, R10, RZ ;  /* 0x0000000a0f427239 */ /* 0x000fe200000014ff */
[----:B------:R-:W-:Y:S01]  /*6ba0*/  IMAD R19, R46, R19, RZ ;  /* 0x000000132e137224 */ /* 0x000fe200078e02ff */
[----:B------:R-:W-:Y:S01]  /*6bb0*/  PRMT R49, R60, 0x8880, RZ ;  /* 0x000088803c317816 */ /* 0x000fe200000000ff */
[----:B------:R-:W-:Y:S01]  /*6bc0*/  IMAD R13, R52, R50, R13 ;  /* 0x00000032340d7224 */ /* 0x000fe200078e020d */
[----:B------:R-:W-:Y:S01]  /*6bd0*/  I2IP.S8.S32.SAT R66, R9, R8, R66 ;  /* 0x0000000809427239 */ /* 0x000fe20000001442 */
[-C--:B------:R-:W-:Y:S01]  /*6be0*/  IMAD R14, R53, R50.reuse, R14 ;  /* 0x00000032350e7224 */ /* 0x080fe200078e020e */
[----:B------:R-:W-:Y:S01]  /*6bf0*/  PRMT R53, R61, 0x8880, RZ ;  /* 0x000088803d357816 */ /* 0x000fe200000000ff */
[----:B------:R-:W-:Y:S01]  /*6c00*/  IMAD R19, R51, R50, R19 ;  /* 0x0000003233137224 */ /* 0x000fe200078e0213 */
[----:B------:R-:W-:Y:S01]  /*6c10*/  SHF.L.U32 R52, R61, 0x10, RZ ;  /* 0x000000103d347819 */ /* 0x000fe200000006ff */
[----:B------:R-:W-:Y:S02]  /*6c20*/  IMAD R16, R46, R20, RZ ;  /* 0x000000142e107224 */ /* 0x000fe400078e02ff */
[C---:B------:R-:W-:Y:S01]  /*6c30*/  IMAD.U32 R51, R60.reuse, 0x10000, RZ ;  /* 0x000100003c337824 */ /* 0x040fe200078e00ff */
[----:B------:R-:W-:Y:S01]  /*6c40*/  I2IP.S8.S32.SAT R67, R19, R14, RZ ;  /* 0x0000000e13437239 */ /* 0x000fe200000014ff */
[----:B------:R-:W-:Y:S01]  /*6c50*/  IMAD R16, R49, R50, R16 ;  /* 0x0000003231107224 */ /* 0x000fe200078e0210 */
[----:B------:R-:W-:Y:S01]  /*6c60*/  SHF.L.U32 R49, R60, 0x8, RZ ;  /* 0x000000083c317819 */ /* 0x000fe200000006ff */
[C---:B------:R-:W-:Y:S01]  /*6c70*/  IMAD R17, R46.reuse, R21, RZ ;  /* 0x000000152e117224 */ /* 0x040fe200078e02ff */
[----:B------:R-:W-:Y:S01]  /*6c80*/  SHF.R.S32.HI R51, RZ, 0x18, R51 ;  /* 0x00000018ff337819 */ /* 0x000fe20000011433 */
[C---:B------:R-:W-:Y:S01]  /*6c90*/  IMAD R18, R46.reuse, R22, RZ ;  /* 0x000000162e127224 */ /* 0x040fe200078e02ff */
[----:B------:R-:W-:Y:S01]  /*6ca0*/  SHF.R.S32.HI R49, RZ, 0x18, R49 ;  /* 0x00000018ff317819 */ /* 0x000fe20000011431 */
[C---:B------:R-:W-:Y:S01]  /*6cb0*/  IMAD R23, R46.reuse, R23, RZ ;  /* 0x000000172e177224 */ /* 0x040fe200078e02ff */
[----:B------:R-:W-:Y:S01]  /*6cc0*/  I2IP.S8.S32.SAT R67, R13, R12, R67 ;  /* 0x0000000c0d437239 */ /* 0x000fe20000001443 */
[----:B------:R-:W-:Y:S01]  /*6cd0*/  IMAD R17, R51, R50, R17 ;  /* 0x0000003233117224 */ /* 0x000fe200078e0211 */
[----:B------:R-:W-:Y:S01]  /*6ce0*/  SHF.R.S32.HI R51, RZ, 0x18, R60 ;  /* 0x00000018ff337819 */ /* 0x000fe2000001143c */
[----:B------:R-:W-:Y:S01]  /*6cf0*/  IMAD.SHL.U32 R54, R61, 0x100, RZ ;  /* 0x000001003d367824 */ /* 0x000fe200078e00ff */
[----:B------:R-:W-:Y:S01]  /*6d00*/  SHF.R.S32.HI R52, RZ, 0x18, R52 ;  /* 0x00000018ff347819 */ /* 0x000fe20000011434 */
[C---:B------:R-:W-:Y:S01]  /*6d10*/  IMAD R20, R46.reuse, R24, RZ ;  /* 0x000000182e147224 */ /* 0x040fe200078e02ff */
[----:B------:R1:W-:Y:S01]  /*6d20*/  STS.128 [R95+UR49+0x2200], R64 ;  /* 0x002200405f007988 */ /* 0x0003e20008000c31 */
[-C--:B------:R-:W-:Y:S01]  /*6d30*/  IMAD R18, R49, R50.reuse, R18 ;  /* 0x0000003231127224 */ /* 0x080fe200078e0212 */
[----:B------:R-:W-:Y:S01]  /*6d40*/  SHF.R.S32.HI R49, RZ, 0x18, R54 ;  /* 0x00000018ff317819 */ /* 0x000fe20000011436 */
[C---:B------:R-:W-:Y:S01]  /*6d50*/  IMAD R21, R46.reuse, R25, RZ ;  /* 0x000000192e157224 */ /* 0x040fe200078e02ff */
[----:B------:R-:W-:Y:S01]  /*6d60*/  SHF.R.S32.HI R54, RZ, 0x18, R63 ;  /* 0x00000018ff367819 */ /* 0x000fe2000001143f */
[----:B------:R-:W-:Y:S01]  /*6d70*/  IMAD R23, R51, R50, R23 ;  /* 0x0000003233177224 */ /* 0x000fe200078e0217 */
[----:B------:R-:W-:Y:S01]  /*6d80*/  SHF.R.S32.HI R51, RZ, 0x18, R61 ;  /* 0x00000018ff337819 */ /* 0x000fe2000001143d */
[C---:B------:R-:W-:Y:S02]  /*6d90*/  IMAD R22, R46.reuse, R26, RZ ;  /* 0x0000001a2e167224 */ /* 0x040fe400078e02ff */
[----:B------:R-:W-:Y:S01]  /*6da0*/  IMAD R20, R53, R50, R20 ;  /* 0x0000003235147224 */ /* 0x000fe200078e0214 */
[----:B------:R-:W-:Y:S01]  /*6db0*/  I2IP.S8.S32.SAT R68, R23, R18, RZ ;  /* 0x0000001217447239 */ /* 0x000fe200000014ff */
[----:B------:R-:W-:Y:S01]  /*6dc0*/  IMAD R27, R46, R27, RZ ;  /* 0x0000001b2e1b7224 */ /* 0x000fe200078e02ff */
[----:B------:R-:W-:Y:S01]  /*6dd0*/  SHF.L.U32 R53, R62, 0x8, RZ ;  /* 0x000000083e357819 */ /* 0x000fe200000006ff */
[-C--:B------:R-:W-:Y:S01]  /*6de0*/  IMAD R21, R52, R50.reuse, R21 ;  /* 0x0000003234157224 */ /* 0x080fe200078e0215 */
[C---:B------:R-:W-:Y:S01]  /*6df0*/  SHF.L.U32 R52, R62.reuse, 0x10, RZ ;  /* 0x000000103e347819 */ /* 0x040fe200000006ff */
[----:B------:R-:W-:Y:S01]  /*6e00*/  IMAD R22, R49, R50, R22 ;  /* 0x0000003231167224 */ /* 0x000fe200078e0216 */
[----:B------:R-:W-:Y:S01]  /*6e10*/  PRMT R49, R62, 0x8880, RZ ;  /* 0x000088803e317816 */ /* 0x000fe200000000ff */
[C---:B------:R-:W-:Y:S01]  /*6e20*/  IMAD R24, R46.reuse, R28, RZ ;  /* 0x0000001c2e187224 */ /* 0x040fe200078e02ff */
[----:B------:R-:W-:Y:S01]  /*6e30*/  I2IP.S8.S32.SAT R68, R17, R16, R68 ;  /* 0x0000001011447239 */ /* 0x000fe20000001444 */
[----:B------:R-:W-:Y:S01]  /*6e40*/  IMAD R27, R51, R50, R27 ;  /* 0x00000032331b7224 */ /* 0x000fe200078e021b */
[----:B------:R-:W-:Y:S01]  /*6e50*/  SHF.R.S32.HI R51, RZ, 0x18, R52 ;  /* 0x00000018ff337819 */ /* 0x000fe20000011434 */
[C---:B------:R-:W-:Y:S01]  /*6e60*/  IMAD R25, R46.reuse, R29, RZ ;  /* 0x0000001d2e197224 */ /* 0x040fe200078e02ff */
[----:B------:R-:W-:Y:S01]  /*6e70*/  SHF.R.S32.HI R53, RZ, 0x18, R53 ;  /* 0x00000018ff357819 */ /* 0x000fe20000011435 */
[C---:B------:R-:W-:Y:S01]  /*6e80*/  IMAD R26, R46.reuse, R30, RZ ;  /* 0x0000001e2e1a7224 */ /* 0x040fe200078e02ff */
[----:B------:R-:W-:Y:S01]  /*6e90*/  I2IP.S8.S32.SAT R69, R27, R22, RZ ;  /* 0x000000161b457239 */ /* 0x000fe200000014ff */
[-C--:B------:R-:W-:Y:S01]  /*6ea0*/  IMAD R24, R49, R50.reuse, R24 ;  /* 0x0000003231187224 */ /* 0x080fe200078e0218 */
[----:B------:R-:W-:Y:S01]  /*6eb0*/  SHF.L.U32 R52, R63, 0x10, RZ ;  /* 0x000000103f347819 */ /* 0x000fe200000006ff */
[----:B------:R-:W-:Y:S01]  /*6ec0*/  IMAD R25, R51, R50, R25 ;  /* 0x0000003233197224 */ /* 0x000fe200078e0219 */
[----:B------:R-:W-:Y:S01]  /*6ed0*/  I2IP.S8.S32.SAT R69, R21, R20, R69 ;  /* 0x0000001415457239 */ /* 0x000fe20000001445 */
[----:B------:R-:W-:Y:S01]  /*6ee0*/  IMAD R26, R53, R50, R26 ;  /* 0x00000032351a7224 */ /* 0x000fe200078e021a */
[----:B------:R-:W-:Y:S01]  /*6ef0*/  SHF.R.S32.HI R49, RZ, 0x18, R62 ;  /* 0x00000018ff317819 */ /* 0x000fe2000001143e */
[C---:B------:R-:W-:Y:S01]  /*6f00*/  IMAD R31, R46.reuse, R31, RZ ;  /* 0x0000001f2e1f7224 */ /* 0x040fe200078e02ff */
[C---:B------:R-:W-:Y:S01]  /*6f10*/  PRMT R51, R63.reuse, 0x8880, RZ ;  /* 0x000088803f337816 */ /* 0x040fe200000000ff */
[----:B------:R-:W-:Y:S01]  /*6f20*/  IMAD.SHL.U32 R53, R63, 0x100, RZ ;  /* 0x000001003f357824 */ /* 0x000fe200078e00ff */
[----:B------:R-:W-:Y:S01]  /*6f30*/  SHF.R.S32.HI R52, RZ, 0x18, R52 ;  /* 0x00000018ff347819 */ /* 0x000fe20000011434 */
[C---:B------:R-:W-:Y:S02]  /*6f40*/  IMAD R28, R46.reuse, R32, RZ ;  /* 0x000000202e1c7224 */ /* 0x040fe400078e02ff */
[C---:B------:R-:W-:Y:S01]  /*6f50*/  IMAD R29, R46.reuse, R33, RZ ;  /* 0x000000212e1d7224 */ /* 0x040fe200078e02ff */
[----:B------:R-:W-:Y:S01]  /*6f60*/  SHF.R.S32.HI R53, RZ, 0x18, R53 ;  /* 0x00000018ff357819 */ /* 0x000fe20000011435 */
[-C--:B------:R-:W-:Y:S02]  /*6f70*/  IMAD R31, R49, R50.reuse, R31 ;  /* 0x00000032311f7224 */ /* 0x080fe400078e021f */
[----:B------:R-:W-:Y:S02]  /*6f80*/  IMAD R28, R51, R50, R28 ;  /* 0x00000032331c7224 */ /* 0x000fe400078e021c */
[----:B------:R-:W-:Y:S01]  /*6f90*/  IMAD R30, R46, R34, RZ ;  /* 0x000000222e1e7224 */ /* 0x000fe200078e02ff */
[----:B------:R-:W-:Y:S01]  /*6fa0*/  I2IP.S8.S32.SAT R75, R31, R26, RZ ;  /* 0x0000001a1f4b7239 */ /* 0x000fe200000014ff */
[----:B------:R-:W-:Y:S02]  /*6fb0*/  IMAD R29, R52, R50, R29 ;  /* 0x00000032341d7224 */ /* 0x000fe400078e021d */
[----:B------:R-:W-:Y:S01]  /*6fc0*/  IMAD R35, R46, R35, RZ ;  /* 0x000000232e237224 */ /* 0x000fe200078e02ff */
[----:B------:R-:W-:Y:S01]  /*6fd0*/  I2IP.S8.S32.SAT R70, R25, R24, R75 ;  /* 0x0000001819467239 */ /* 0x000fe2000000144b */
[-C--:B------:R-:W-:Y:S01]  /*6fe0*/  IMAD R30, R53, R50.reuse, R30 ;  /* 0x00000032351e7224 */ /* 0x080fe200078e021e */
[----:B------:R-:W-:Y:S01]  /*6ff0*/  LEA R75, R104, UR49, 0x3 ;  /* 0x00000031684b7c11 */ /* 0x000fe2000f8e18ff */
[----:B------:R-:W-:Y:S05]  /*7000*/  IMAD R35, R54, R50, R35 ;  /* 0x0000003236237224 */ /* 0x000fea00078e0223 */
[----:B------:R-:W-:Y:S04]  /*7010*/  I2IP.S8.S32.SAT R76, R35, R30, RZ ;  /* 0x0000001e234c7239 */ /* 0x000fe800000014ff */
[----:B------:R-:W-:Y:S02]  /*7020*/  I2IP.S8.S32.SAT R71, R29, R28, R76 ;  /* 0x0000001c1d477239 */ /* 0x000fe4000000144c */
[----:B------:R-:W-:Y:S03]  /*7030*/  @P6 SHF.L.U32 R76, R99, 0x1f, RZ ;  /* 0x0000001f634c6819 */ /* 0x000fe600000006ff */
[----:B------:R1:W-:Y:S01]  /*7040*/  STS.128 [R112+0x2200], R68 ;  /* 0x0022004470007388 */ /* 0x0003e20000000c00 */
[----:B------:R-:W-:Y:S01]  /*7050*/  @!PT LDS RZ, [RZ] ;  /* 0x00000000fffff984 */ /* 0x000fe20000000800 */
[----:B------:R-:W-:Y:S01]  /*7060*/  @!PT LDS RZ, [RZ] ;  /* 0x00000000fffff984 */ /* 0x000fe20000000800 */
[----:B------:R-:W-:Y:S01]  /*7070*/  @!PT LDS RZ, [RZ] ;  /* 0x00000000fffff984 */ /* 0x000fe20000000800 */
[----:B------:R-:W-:Y:S01]  /*7080*/  @!PT LDS RZ, [RZ] ;  /* 0x00000000fffff984 */ /* 0x000fe20000000800 */
[----:B------:R2:W-:Y:S07]  /*7090*/  MEMBAR.ALL.CTA ;  /* 0x0000000000007992 */ /* 0x0005ee0000008000 */
[----:B--2---:R-:W2:Y:S02]  /*70a0*/  FENCE.VIEW.ASYNC.S ;  /* 0x00000000000073c6 */ /* 0x004ea40000000000 */
[----:B--2---:R-:W-:Y:S06]  /*70b0*/  BAR.SYNC.DEFER_BLOCKING 0x1, 0x80 ;  /* 0x0042000000007b1d */ /* 0x004fec0000010000 */
[----:B------:R-:W-:Y:S05]  /*70c0*/  @P0 BRA `(.L_x_123) ;  /* 0x0000000000380947 */ /* 0x000fea0003800000 */
[----:B------:R-:W-:Y:S02]  /*70d0*/  UIADD3 UR4, UPT, UPT, UR49, 0x2200, URZ ;  /* 0x0000220031047890 */ /* 0x000fe4000fffe0ff */
[----:B------:R-:W-:Y:S01]  /*70e0*/  UIADD3 UR8, UP0, UPT, UR52, 0x680, URZ ;  /* 0x0000068034087890 */ /* 0x000fe2000ff1e0ff */
[----:B------:R-:W-:Y:S01]  /*70f0*/  UMOV UR43, UR36 ;  /* 0x00000024002b7c82 */ /* 0x000fe20008000000 */
[----:B------:R-:W-:Y:S02]  /*7100*/  UIADD3 UR5, UPT, UPT, UR41, 0x40, URZ ;  /* 0x0000004029057890 */ /* 0x000fe4000fffe0ff */
[----:B------:R-:W-:Y:S01]  /*7110*/  MOV R107, UR4 ;  /* 0x00000004006b7c02 */ /* 0x000fe20008000f00 */
[----:B------:R-:W-:Y:S02]  /*7120*/  UIADD3.X UR9, UPT, UPT, URZ, UR53, URZ, UP0, !UPT ;  /* 0x00000035ff097290 */ /* 0x000fe400087fe4ff */
[----:B------:R-:W-:Y:S01]  /*7130*/  UIADD3 UR4, UPT, UPT, UR49, 0x2a00, URZ ;  /* 0x00002a0031047890 */ /* 0x000fe2000fffe0ff */
[----:B------:R-:W-:Y:S01]  /*7140*/  R2UR UR40, R107 ;  /* 0x000000006b2872ca */ /* 0x000fe200000e0000 */
[----:B------:R-:W-:Y:S01]  /*7150*/  UMOV UR6, UR42 ;  /* 0x0000002a00067c82 */ /* 0x000fe20008000000 */
[----:B------:R-:W-:Y:S11]  /*7160*/  UMOV UR7, UR36 ;  /* 0x0000002400077c82 */ /* 0x000ff60008000000 */
[----:B------:R2:W-:Y:S01]  /*7170*/  UTMASTG.3D [UR40], [UR8] ;  /* 0x00000028080073b5 */ /* 0x0005e20008010000 */
[----:B------:R2:W-:Y:S01]  /*7180*/  UTMASTG.3D [UR4], [UR8] ;  /* 0x00000004080073b5 */ /* 0x0005e20008010000 */
[----:B------:R0:W-:Y:S01]  /*7190*/  UTMACMDFLUSH ;  /* 0x00000000000079b7 */ /* 0x0001e20000000000 */
[----:B--2---:R-:W-:Y:S04]  /*71a0*/  DEPBAR.LE SB0, 0x1 ;  /* 0x000080400000791a */ /* 0x004fe80000000000 */
.L_x_123:
[----:B------:R-:W-:Y:S05]  /*71b0*/  BSYNC.RECONVERGENT B0 ;  /* 0x0000000000007941 */ /* 0x000fea0003800200 */
.L_x_122:
[----:B------:R-:W-:Y:S06]  /*71c0*/  BAR.SYNC.DEFER_BLOCKING 0x1, 0x80 ;  /* 0x0042000000007b1d */ /* 0x000fec0000010000 */
[----:B------:R-:W2:Y:S01]  /*71d0*/  @P6 SYNCS.PHASECHK.TRANS64.TRYWAIT P0, [R75+URZ+0xd0], R76 ;  /* 0x0000d04c4b0065a7 */ /* 0x000ea200080011ff */
[----:B------:R-:W-:Y:S01]  /*71e0*/  BSSY B1, `(.L_x_124) ;  /* 0x000001f000017945 */ /* 0x000fe20003800000 */
[----:B--2---:R-:W-:Y:S03]  /*71f0*/  @P6 SEL R55, RZ, 0x1, !P0 ;  /* 0x00000001ff376807 */ /* 0x004fe60004000000 */
[----:B------:R-:W-:Y:S05]  /*7200*/  @!P6 BRA `(.L_x_125) ;  /* 0x000000000070e947 */ /* 0x000fea0003800000 */
[----:B------:R-:W-:Y:S01]  /*7210*/  ISETP.NE.AND P1, PT, R72, RZ, PT ;  /* 0x000000ff4800720c */ /* 0x000fe20003f25270 */
[----:B------:R-:W-:Y:S01]  /*7220*/  BSSY B0, `(.L_x_126) ;  /* 0x0000008000007945 */ /* 0x000fe20003800000 */
[----:B------:R-:W-:Y:S11]  /*7230*/  ISETP.NE.AND P0, PT, R55, RZ, PT ;  /* 0x000000ff3700720c */ /* 0x000ff60003f05270 */
[----:B------:R-:W-:Y:S04]  /*7240*/  @P1 IMAD R73, R104, 0x1000, R73 ;  /* 0x0000100068491824 */ /* 0x000fe800078e0249 */
[----:B------:R-:W-:Y:S01]  /*7250*/  @P1 IMAD.IADD R74, R74, 0x1, R73 ;  /* 0x000000014a4a1824 */ /* 0x000fe200078e0249 */
[----:B------:R-:W-:Y:S06]  /*7260*/  @P0 BRA `(.L_x_127) ;  /* 0x00000000000c0947 */ /* 0x000fec0003800000 */
[----:B------:R-:W-:Y:S04]  /*7270*/  SHF.L.U32 R0, R99, 0x1f, RZ ;  /* 0x0000001f63007819 */ /* 0x000fe800000006ff */
[----:B------:R-:W2:Y:S02]  /*7280*/  SYNCS.PHASECHK.TRANS64.TRYWAIT P0, [R75+URZ+0xd0], R0 ;  /* 0x0000d0004b0075a7 */ /* 0x000ea400080011ff */
[----:B--2---:R-:W-:Y:S05]  /*7290*/  @!P0 BRA `(.L_x_128) ;  /* 0x0000001800fc8947 */ /* 0x004fea0003800000 */
.L_x_127:
[----:B------:R-:W-:Y:S05]  /*72a0*/  BSYNC B0 ;  /* 0x0000000000007941 */ /* 0x000fea0003800000 */
.L_x_126:
[----:B------:R-:W-:Y:S01]  /*72b0*/  ISETP.NE.AND P0, PT, R72, RZ, PT ;  /* 0x000000ff4800720c */ /* 0x000fe20003f05270 */
[----:B--2---:R-:W-:Y:S02]  /*72c0*/  VIADD R75, R75, 0xe0 ;  /* 0x000000e04b4b7836 */ /* 0x004fe40000000000 */
[----:B------:R-:W-:Y:S02]  /*72d0*/  IMAD.U32 R0, RZ, RZ, UR37 ;  /* 0x00000025ff007e24 */ /* 0x000fe4000f8e00ff */
[----:B------:R-:W-:Y:S03]  /*72e0*/  VIADD R104, R104, 0x1 ;  /* 0x0000000168687836 */ /* 0x000fe60000000000 */
[----:B------:R-:W-:Y:S05]  /*72f0*/  PRMT R0, R0, 0x654, R75 ;  /* 0x0000065400007816 */ /* 0x000fea000000004b */
[----:B------:R2:W3:Y:S04]  /*7300*/  @P0 LDS.128 R56, [R73+0x200] ;  /* 0x0002000049380984 */ /* 0x0004e80000000c00 */
[----:B------:R2:W4:Y:S01]  /*7310*/  @P0 LDS.128 R60, [R74+0x200] ;  /* 0x000200004a3c0984 */ /* 0x0005220000000c00 */
        /* <DEDUP_REMOVED lines=10> */
[----:B--23--:R-:W-:Y:S02]  /*73c0*/  LOP3.LUT R99, R99, R0, RZ, 0x3c, !PT ;  /* 0x0000000063637212 */ /* 0x00cfe400078e3cff */
.L_x_125:
[----:B------:R-:W-:Y:S05]  /*73d0*/  BSYNC B1 ;  /* 0x0000000000017941 */ /* 0x000fea0003800000 */
.L_x_124:
[----:B------:R-:W-:Y:S05]  /*73e0*/  VIADD R0, R48, 0x20 ;  /* 0x0000002030007836 */ /* 0x000fea0000000000 */
[----:B------:R-:W-:Y:S04]  /*73f0*/  SHF.R.U32.HI R0, RZ, 0x15, R0 ;  /* 0x00000015ff007819 */ /* 0x000fe80000011600 */
[----:B------:R-:W-:Y:S11]  /*7400*/  LOP3.LUT P0, RZ, R0, 0x3, R97, 0x48, !PT ;  /* 0x0000000300ff7812 */ /* 0x000ff60007804861 */
[----:B------:R-:W-:Y:S02]  /*7410*/  @!UPT UIADD3 URZ, UPT, UPT, URZ, URZ, URZ ;  /* 0x000000fffffff290 */ /* 0x000fe4000fffe0ff */
[----:B------:R-:W-:Y:S05]  /*7420*/  @!P0 BRA `(.L_x_129) ;  /* 0x0000000000408947 */ /* 0x000fea0003800000 */
[----:B------:R-:W2:Y:S01]  /*7430*/  LDCU.64 UR8, c[0x4][0x70] ;  /* 0x01000e00ff0877ac */ /* 0x000ea20008000a00 */
[----:B------:R-:W-:Y:S01]  /*7440*/  MOV R3, 0x0 ;  /* 0x0000000000037802 */ /* 0x000fe20000000f00 */
[----:B------:R-:W-:Y:S02]  /*7450*/  HFMA2 R12, -RZ, RZ, 0, 5.9604644775390625e-08 ;  /* 0x00000001ff0c7431 */ /* 0x000fe400000001ff */
[----:B------:R-:W-:Y:S02]  /*7460*/  IMAD.MOV.U32 R8, RZ, RZ, 0x192 ;  /* 0x00000192ff087424 */ /* 0x000fe400078e00ff */
[----:B------:R-:W-:Y:S01]  /*7470*/  IMAD.MOV.U32 R13, RZ, RZ, RZ ;  /* 0x000000ffff0d7224 */ /* 0x000fe200078e00ff */
[----:B------:R-:W3:Y:S01]  /*7480*/  LDCU.64 UR6, c[0x4][0x78] ;  /* 0x01000f00ff0677ac */ /* 0x000ee20008000a00 */
[----:B------:R-:W1:Y:S01]  /*7490*/  LDC.64 R2, c[0x4][R3] ;  /* 0x0100000003027b82 */ /* 0x000e620000000a00 */
[----:B------:R-:W5:Y:S01]  /*74a0*/  LDCU.64 UR4, c[0x4][0x10] ;  /* 0x01000200ff0477ac */ /* 0x000f620008000a00 */
[----:B--2---:R-:W-:Y:S01]  /*74b0*/  MOV R5, UR9 ;  /* 0x0000000900057c02 */ /* 0x004fe20008000f00 */
[----:B------:R-:W-:Y:S01]  /*74c0*/  IMAD.U32 R4, RZ, RZ, UR8 ;  /* 0x00000008ff047e24 */ /* 0x000fe2000f8e00ff */
[----:B---3--:R-:W-:Y:S01]  /*74d0*/  MOV R7, UR7 ;  /* 0x0000000700077c02 */ /* 0x008fe20008000f00 */
[----:B------:R-:W-:Y:S01]  /*74e0*/  IMAD.U32 R6, RZ, RZ, UR6 ;  /* 0x00000006ff067e24 */ /* 0x000fe2000f8e00ff */
[----:B-----5:R-:W-:Y:S01]  /*74f0*/  MOV R11, UR5 ;  /* 0x00000005000b7c02 */ /* 0x020fe20008000f00 */
[----:B------:R-:W-:Y:S02]  /*7500*/  IMAD.U32 R10, RZ, RZ, UR4 ;  /* 0x00000004ff0a7e24 */ /* 0x000fe4000f8e00ff */
[----:B------:R-:W-:Y:S07]  /*7510*/  LEPC R20, `(.L_x_129) ;  /* 0x000000001014794e */ /* 0x000fee0000000000 */
[----:B-1--4-:R-:W-:Y:S05]  /*7520*/  CALL.ABS.NOINC R2 ;  /* 0x0000000002007343 */ /* 0x012fea0003c00000 */
.L_x_129:
[----:B------:R-:W-:Y:S01]  /*7530*/  ISETP.NE.AND P0, PT, R108, RZ, PT ;  /* 0x000000ff6c00720c */ /* 0x000fe20003f05270 */
[----:B------:R-:W-:Y:S05]  /*7540*/  WARPSYNC.ALL ;  /* 0x0000000000007948 */ /* 0x000fea0003800000 */
[----:B------:R-:W-:Y:S01]  /*7550*/  R2UR UR4, R48 ;  /* 0x00000000300472ca */ /* 0x000fe200000e0000 */
[----:B------:R-:W-:Y:S01]  /*7560*/  IMAD.U32 R77, R58, 0x10000, RZ ;  /* 0x000100003a4d7824 */ /* 0x000fe200078e00ff */
[----:B------:R-:W-:Y:S01]  /*7570*/  SHF.L.U32 R51, R56, 0x10, RZ ;  /* 0x0000001038337819 */ /* 0x000fe200000006ff */
[----:B----4-:R-:W-:Y:S01]  /*7580*/  IMAD.U32 R76, R60, 0x10000, RZ ;  /* 0x000100003c4c7824 */ /* 0x010fe200078e00ff */
[----:B------:R-:W-:Y:S01]  /*7590*/  PRMT R49, R56, 0x8880, RZ ;  /* 0x0000888038317816 */ /* 0x000fe200000000ff */
[----:B-1----:R-:W-:Y:S01]  /*75a0*/  IMAD.U32 R66, R62, 0x10000, RZ ;  /* 0x000100003e427824 */ /* 0x002fe200078e00ff */
[----:B------:R-:W-:Y:S01]  /*75b0*/  SHF.L.U32 R52, R56, 0x8, RZ ;  /* 0x0000000838347819 */ /* 0x000fe200000006ff */
[----:B------:R-:W-:Y:S01]  /*75c0*/  BSSY.RECONVERGENT B0, `(.L_x_130) ;  /* 0x00000a0000007945 */ /* 0x000fe20003800200 */
[----:B------:R-:W-:Y:S02]  /*75d0*/  SHF.R.S32.HI R51, RZ, 0x18, R51 ;  /* 0x00000018ff337819 */ /* 0x000fe40000011433 */
[C---:B------:R-:W-:Y:S02]  /*75e0*/  PRMT R82, R57.reuse, 0x8880, RZ ;  /* 0x0000888039527816 */ /* 0x040fe400000000ff */
[----:B------:R-:W-:Y:S01]  /*75f0*/  SHF.R.S32.HI R52, RZ, 0x18, R52 ;  /* 0x00000018ff347819 */ /* 0x000fe20000011434 */
[----:B------:R-:W1:Y:S01]  /*7600*/  LDTM.x32 R4, tmem[UR4+0x20] ;  /* 0x00002004000479ee */ /* 0x000e6200082c0000 */
[----:B------:R-:W-:Y:S01]  /*7610*/  NOP ;  /* 0x0000000000007918 */ /* 0x000fe20000000000 */
[----:B------:R-:W-:Y:S02]  /*7620*/  IADD3 R110, PT, PT, R110, 0x140, RZ ;  /* 0x000001406e6e7810 */ /* 0x000fe40007ffe0ff */
[----:B------:R-:W-:Y:S02]  /*7630*/  SHF.R.S32.HI R53, RZ, 0x18, R56 ;  /* 0x00000018ff357819 */ /* 0x000fe40000011438 */
[----:B------:R-:W-:Y:S02]  /*7640*/  LOP3.LUT R110, R110, 0xfefffff8, RZ, 0xc0, !PT ;  /* 0xfefffff86e6e7812 */ /* 0x000fe400078ec0ff */
[----:B------:R-:W-:Y:S02]  /*7650*/  SHF.L.U32 R81, R57, 0x10, RZ ;  /* 0x0000001039517819 */ /* 0x000fe400000006ff */
[----:B-1----:R1:W-:Y:S01]  /*7660*/  SYNCS.ARRIVE.TRANS64.RED.A1T0 RZ, [R110+URZ], RZ ;  /* 0x000000ff6eff79a7 */ /* 0x0023e200081004ff */
[----:B------:R-:W-:Y:S02]  /*7670*/  PRMT R79, R58, 0x8880, RZ ;  /* 0x000088803a4f7816 */ /* 0x000fe400000000ff */
[----:B------:R-:W-:Y:S02]  /*7680*/  SHF.R.S32.HI R54, RZ, 0x18, R57 ;  /* 0x00000018ff367819 */ /* 0x000fe40000011439 */
[C---:B------:R-:W-:Y:S02]  /*7690*/  PRMT R73, R59.reuse, 0x8880, RZ ;  /* 0x000088803b497816 */ /* 0x040fe400000000ff */
[----:B------:R-:W-:Y:S02]  /*76a0*/  SHF.R.S32.HI R55, RZ, 0x18, R58 ;  /* 0x00000018ff377819 */ /* 0x000fe4000001143a */
[----:B------:R-:W-:Y:S02]  /*76b0*/  SHF.L.U32 R72, R59, 0x10, RZ ;  /* 0x000000103b487819 */ /* 0x000fe400000006ff */
[----:B------:R-:W-:Y:S02]  /*76c0*/  PRMT R78, R60, 0x8880, RZ ;  /* 0x000088803c4e7816 */ /* 0x000fe400000000ff */
[----:B------:R-:W-:Y:S01]  /*76d0*/  SHF.R.S32.HI R56, RZ, 0x18, R59 ;  /* 0x00000018ff387819 */ /* 0x000fe2000001143b */
[C---:B------:R-:W-:Y:S01]  /*76e0*/  IMAD R0, R46.reuse, R4, RZ ;  /* 0x000000042e007224 */ /* 0x040fe200078e02ff */
[C---:B------:R-:W-:Y:S01]  /*76f0*/  PRMT R70, R61.reuse, 0x8880, RZ ;  /* 0x000088803d467816 */ /* 0x040fe200000000ff */
[C---:B------:R-:W-:Y:S01]  /*7700*/  IMAD R2, R46.reuse, R5, RZ ;  /* 0x000000052e027224 */ /* 0x040fe200078e02ff */
[----:B------:R-:W-:Y:S01]  /*7710*/  SHF.L.U32 R69, R61, 0x10, RZ ;  /* 0x000000103d457819 */ /* 0x000fe200000006ff */
[----:B------:R-:W-:Y:S01]  /*7720*/  IMAD R3, R46, R6, RZ ;  /* 0x000000062e037224 */ /* 0x000fe200078e02ff */
[----:B------:R-:W-:Y:S01]  /*7730*/  PRMT R67, R62, 0x8880, RZ ;  /* 0x000088803e437816 */ /* 0x000fe200000000ff */
[-C--:B------:R-:W-:Y:S01]  /*7740*/  IMAD R0, R49, R50.reuse, R0 ;  /* 0x0000003231007224 */ /* 0x080fe200078e0200 */
[----:B------:R-:W-:Y:S01]  /*7750*/  PRMT R64, R63, 0x8880, RZ ;  /* 0x000088803f407816 */ /* 0x000fe200000000ff */
[----:B------:R-:W-:Y:S01]  /*7760*/  IMAD R7, R46, R7, RZ ;  /* 0x000000072e077224 */ /* 0x000fe200078e02ff */
[----:B------:R-:W-:Y:S01]  /*7770*/  SHF.L.U32 R80, R57, 0x8, RZ ;  /* 0x0000000839507819 */ /* 0x000fe200000006ff */
[-C--:B------:R-:W-:Y:S01]  /*7780*/  IMAD R2, R51, R50.reuse, R2 ;  /* 0x0000003233027224 */ /* 0x080fe200078e0202 */
[----:B------:R-:W-:Y:S01]  /*7790*/  SHF.R.S32.HI R51, RZ, 0x18, R81 ;  /* 0x00000018ff337819 */ /* 0x000fe20000011451 */
[----:B------:R-:W-:Y:S01]  /*77a0*/  IMAD R3, R52, R50, R3 ;  /* 0x0000003234037224 */ /* 0x000fe200078e0203 */
[----:B------:R-:W-:Y:S01]  /*77b0*/  SHF.R.S32.HI R52, RZ, 0x18, R72 ;  /* 0x00000018ff347819 */ /* 0x000fe20000011448 */
[----:B------:R-:W-:Y:S01]  /*77c0*/  IMAD.MOV.U32 R49, RZ, RZ, R82 ;  /* 0x000000ffff317224 */ /* 0x000fe200078e0052 */
[----:B------:R-:W-:Y:S01]  /*77d0*/  SHF.R.S32.HI R57, RZ, 0x18, R60 ;  /* 0x00000018ff397819 */ /* 0x000fe2000001143c */
[----:B------:R-:W-:Y:S01]  /*77e0*/  IMAD R8, R46, R8, RZ ;  /* 0x000000082e087224 */ /* 0x000fe200078e02ff */
[----:B------:R-:W-:Y:S01]  /*77f0*/  SHF.L.U32 R74, R58, 0x8, RZ ;  /* 0x000000083a4a7819 */ /* 0x000fe200000006ff */
[----:B------:R-:W-:Y:S01]  /*7800*/  IMAD R7, R53, R50, R7 ;  /* 0x0000003235077224 */ /* 0x000fe200078e0207 */
[----:B------:R-:W-:Y:S01]  /*7810*/  SHF.R.S32.HI R53, RZ, 0x18, R80 ;  /* 0x00000018ff357819 */ /* 0x000fe20000011450 */
[C---:B------:R-:W-:Y:S01]  /*7820*/  IMAD R9, R46.reuse, R9, RZ ;  /* 0x000000092e097224 */ /* 0x040fe200078e02ff */
[----:B------:R-:W-:Y:S01]  /*7830*/  SHF.R.S32.HI R58, RZ, 0x18, R61 ;  /* 0x00000018ff3a7819 */ /* 0x000fe2000001143d */
[C---:B------:R-:W-:Y:S01]  /*7840*/  IMAD R10, R46.reuse, R10, RZ ;  /* 0x0000000a2e0a7224 */ /* 0x040fe200078e02ff */
[----:B------:R-:W-:Y:S01]  /*7850*/  I2IP.S8.S32.SAT R101, R7, R3, RZ ;  /* 0x0000000307657239 */ /* 0x000fe200000014ff */
[----:B------:R-:W-:Y:S01]  /*7860*/  IMAD R8, R49, R50, R8 ;  /* 0x0000003231087224 */ /* 0x000fe200078e0208 */
[----:B------:R-:W-:Y:S01]  /*7870*/  MOV R49, R79 ;  /* 0x0000004f00317202 */ /* 0x000fe20000000f00 */
[----:B------:R-:W-:Y:S01]  /*7880*/  IMAD R11, R46, R11, RZ ;  /* 0x0000000b2e0b7224 */ /* 0x000fe200078e02ff */
[----:B------:R-:W-:Y:S01]  /*7890*/  I2IP.S8.S32.SAT R100, R2, R0, R101 ;  /* 0x0000000002647239 */ /* 0x000fe20000001465 */
[-C--:B------:R-:W-:Y:S01]  /*78a0*/  IMAD R9, R51, R50.reuse, R9 ;  /* 0x0000003233097224 */ /* 0x080fe200078e0209 */
[----:B------:R-:W-:Y:S01]  /*78b0*/  SHF.R.S32.HI R51, RZ, 0x18, R77 ;  /* 0x00000018ff337819 */ /* 0x000fe2000001144d */
[----:B------:R-:W-:Y:S01]  /*78c0*/  IMAD R10, R53, R50, R10 ;  /* 0x00000032350a7224 */ /* 0x000fe200078e020a */
[----:B------:R-:W-:Y:S01]  /*78d0*/  SHF.L.U32 R71, R59, 0x8, RZ ;  /* 0x000000083b477819 */ /* 0x000fe200000006ff */
[----:B------:R-:W-:Y:S01]  /*78e0*/  IMAD R4, R46, R12, RZ ;  /* 0x0000000c2e047224 */ /* 0x000fe200078e02ff */
[----:B------:R-:W-:Y:S01]  /*78f0*/  SHF.R.S32.HI R59, RZ, 0x18, R62 ;  /* 0x00000018ff3b7819 */ /* 0x000fe2000001143e */
[-C--:B------:R-:W-:Y:S01]  /*7900*/  IMAD R11, R54, R50.reuse, R11 ;  /* 0x00000032360b7224 */ /* 0x080fe200078e020b */
[----:B------:R-:W-:Y:S01]  /*7910*/  SHF.R.S32.HI R53, RZ, 0x18, R71 ;  /* 0x00000018ff357819 */ /* 0x000fe20000011447 */
[----:B------:R-:W-:Y:S01]  /*7920*/  IMAD R5, R46, R13, RZ ;  /* 0x0000000d2e057224 */ /* 0x000fe200078e02ff */
[----:B------:R-:W-:Y:S01]  /*7930*/  SHF.L.U32 R75, R60, 0x8, RZ ;  /* 0x000000083c4b7819 */ /* 0x000fe200000006ff */
[----:B------:R-:W-:Y:S01]  /*7940*/  IMAD R4, R49, R50, R4 ;  /* 0x0000003231047224 */ /* 0x000fe200078e0204 */
[----:B------:R-:W-:Y:S01]  /*7950*/  SHF.R.S32.HI R49, RZ, 0x18, R74 ;  /* 0x00000018ff317819 */ /* 0x000fe2000001144a */
[C---:B------:R-:W-:Y:S01]  /*7960*/  IMAD R6, R46.reuse, R14, RZ ;  /* 0x0000000e2e067224 */ /* 0x040fe200078e02ff */
[----:B------:R-:W-:Y:S01]  /*7970*/  I2IP.S8.S32.SAT R102, R11, R10, RZ ;  /* 0x0000000a0b667239 */ /* 0x000fe200000014ff */
[C---:B------:R-:W-:Y:S01]  /*7980*/  IMAD R15, R46.reuse, R15, RZ ;  /* 0x0000000f2e0f7224 */ /* 0x040fe200078e02ff */
[----:B------:R-:W-:Y:S01]  /*7990*/  SHF.R.S32.HI R60, RZ, 0x18, R63 ;  /* 0x00000018ff3c7819 */ /* 0x000fe2000001143f */
[----:B------:R-:W-:Y:S01]  /*79a0*/  IMAD R5, R51, R50, R5 ;  /* 0x0000003233057224 */ /* 0x000fe200078e0205 */
[----:B------:R-:W-:Y:S01]  /*79b0*/  MOV R51, R73 ;  /* 0x0000004900337202 */ /* 0x000fe20000000f00 */
[C---:B------:R-:W-:Y:S01]  /*79c0*/  IMAD R12, R46.reuse, R16, RZ ;  /* 0x000000102e0c7224 */ /* 0x040fe200078e02ff */
[----:B------:R-:W-:Y:S01]  /*79d0*/  I2IP.S8.S32.SAT R101, R9, R8, R102 ;  /* 0x0000000809657239 */ /* 0x000fe20000001466 */
[----:B------:R-:W-:Y:S01]  /*79e0*/  IMAD R6, R49, R50, R6 ;  /* 0x0000003231067224 */ /* 0x000fe200078e0206 */
[----:B------:R-:W-:Y:S01]  /*79f0*/  MOV R49, R78 ;  /* 0x0000004e00317202 */ /* 0x000fe20000000f00 */
[----:B------:R-:W-:Y:S01]  /*7a00*/  IMAD R13, R46, R17, RZ ;  /* 0x000000112e0d7224 */ /* 0x000fe200078e02ff */
[----:B------:R-:W-:Y:S01]  /*7a10*/  SHF.L.U32 R68, R61, 0x8, RZ ;  /* 0x000000083d447819 */ /* 0x000fe200000006ff */
[----:B------:R-:W-:Y:S01]  /*7a20*/  IMAD R15, R55, R50, R15 ;  /* 0x00000032370f7224 */ /* 0x000fe200078e020f */
[----:B------:R-:W-:Y:S01]  /*7a30*/  SHF.L.U32 R65, R62, 0x8, RZ ;  /* 0x000000083e417819 */ /* 0x000fe200000006ff */
[C---:B------:R-:W-:Y:S01]  /*7a40*/  IMAD R14, R46.reuse, R18, RZ ;  /* 0x000000122e0e7224 */ /* 0x040fe200078e02ff */
[----:B------:R-:W-:Y:S01]  /*7a50*/  SHF.L.U32 R62, R63, 0x10, RZ ;  /* 0x000000103f3e7819 */ /* 0x000fe200000006ff */
[----:B------:R-:W-:Y:S01]  /*7a60*/  IMAD R12, R51, R50, R12 ;  /* 0x00000032330c7224 */ /* 0x000fe200078e020c */
[----:B------:R-:W-:Y:S01]  /*7a70*/  I2IP.S8.S32.SAT R102, R15, R6, RZ ;  /* 0x000000060f667239 */ /* 0x000fe200000014ff */
[----:B------:R-:W-:Y:S01]  /*7a80*/  IMAD R19, R46, R19, RZ ;  /* 0x000000132e137224 */ /* 0x000fe200078e02ff */
[----:B------:R-:W-:Y:S01]  /*7a90*/  SHF.R.S32.HI R51, RZ, 0x18, R76 ;  /* 0x00000018ff337819 */ /* 0x000fe2000001144c */
[----:B------:R-:W-:Y:S01]  /*7aa0*/  IMAD R13, R52, R50, R13 ;  /* 0x00000032340d7224 */ /* 0x000fe200078e020d */
[----:B------:R-:W-:Y:S01]  /*7ab0*/  I2IP.S8.S32.SAT R102, R5, R4, R102 ;  /* 0x0000000405667239 */ /* 0x000fe20000001466 */
[C---:B------:R-:W-:Y:S01]  /*7ac0*/  IMAD R16, R46.reuse, R20, RZ ;  /* 0x000000142e107224 */ /* 0x040fe200078e02ff */
[----:B------:R-:W-:Y:S01]  /*7ad0*/  SHF.R.S32.HI R52, RZ, 0x18, R62 ;  /* 0x00000018ff347819 */ /* 0x000fe2000001143e */
[-C--:B------:R-:W-:Y:S01]  /*7ae0*/  IMAD R14, R53, R50.reuse, R14 ;  /* 0x00000032350e7224 */ /* 0x080fe200078e020e */
[----:B------:R-:W-:Y:S01]  /*7af0*/  SHF.R.S32.HI R53, RZ, 0x18, R75 ;  /* 0x00000018ff357819 */ /* 0x000fe2000001144b */
[----:B------:R-:W-:Y:S01]  /*7b00*/  IMAD R17, R46, R21, RZ ;  /* 0x000000152e117224 */ /* 0x000fe200078e02ff */
[----:B------:R-:W-:Y:S01]  /*7b10*/  SHF.L.U32 R61, R63, 0x8, RZ ;  /* 0x000000083f3d7819 */ /* 0x000fe200000006ff */
[----:B------:R-:W-:Y:S01]  /*7b20*/  IMAD R19, R56, R50, R19 ;  /* 0x0000003238137224 */ /* 0x000fe200078e0213 */
[----:B-1----:R-:W-:Y:S01]  /*7b30*/  IADD3 R110, PT, PT, R44, 0x1, RZ ;  /* 0x000000012c6e7810 */ /* 0x002fe20007ffe0ff */
[C---:B------:R-:W-:Y:S02]  /*7b40*/  IMAD R18, R46.reuse, R22, RZ ;  /* 0x000000162e127224 */ /* 0x040fe400078e02ff */
[----:B------:R-:W-:Y:S01]  /*7b50*/  IMAD R16, R49, R50, R16 ;  /* 0x0000003231107224 */ /* 0x000fe200078e0210 */
[----:B------:R-:W-:Y:S01]  /*7b60*/  I2IP.S8.S32.SAT R103, R19, R14, RZ ;  /* 0x0000000e13677239 */ /* 0x000fe200000014ff */
[C---:B------:R-:W-:Y:S02]  /*7b70*/  IMAD R23, R46.reuse, R23, RZ ;  /* 0x000000172e177224 */ /* 0x040fe400078e02ff */
[----:B------:R-:W-:Y:S01]  /*7b80*/  IMAD R17, R51, R50, R17 ;  /* 0x0000003233117224 */ /* 0x000fe200078e0211 */
[----:B------:R-:W-:Y:S01]  /*7b90*/  I2IP.S8.S32.SAT R103, R13, R12, R103 ;  /* 0x0000000c0d677239 */ /* 0x000fe20000001467 */
[C---:B------:R-:W-:Y:S01]  /*7ba0*/  IMAD R20, R46.reuse, R24, RZ ;  /* 0x000000182e147224 */ /* 0x040fe200078e02ff */
[----:B------:R-:W-:Y:S01]  /*7bb0*/  SHF.R.S32.HI R51, RZ, 0x18, R69 ;  /* 0x00000018ff337819 */ /* 0x000fe20000011445 */
[-C--:B------:R-:W-:Y:S01]  /*7bc0*/  IMAD R18, R53, R50.reuse, R18 ;  /* 0x0000003235127224 */ /* 0x080fe200078e0212 */
[----:B------:R-:W-:Y:S01]  /*7bd0*/  SHF.R.S32.HI R53, RZ, 0x18, R68 ;  /* 0x00000018ff357819 */ /* 0x000fe20000011444 */
[----:B------:R-:W-:Y:S01]  /*7be0*/  IMAD.MOV.U32 R49, RZ, RZ, R70 ;  /* 0x000000ffff317224 */ /* 0x000fe200078e0046 */
[----:B------:R1:W-:Y:S01]  /*7bf0*/  STS.128 [R95+UR49+0x3200], R100 ;  /* 0x003200645f007988 */ /* 0x0003e20008000c31 */
[C---:B------:R-:W-:Y:S02]  /*7c00*/  IMAD R21, R46.reuse, R25, RZ ;  /* 0x000000192e157224 */ /* 0x040fe400078e02ff */
[----:B------:R-:W-:Y:S02]  /*7c10*/  IMAD R23, R57, R50, R23 ;  /* 0x0000003239177224 */ /* 0x000fe400078e0217 */
[C---:B------:R-:W-:Y:S02]  /*7c20*/  IMAD R22, R46.reuse, R26, RZ ;  /* 0x0000001a2e167224 */ /* 0x040fe400078e02ff */
[----:B------:R-:W-:Y:S01]  /*7c30*/  IMAD R20, R49, R50, R20 ;  /* 0x0000003231147224 */ /* 0x000fe200078e0214 */
[----:B------:R-:W-:Y:S01]  /*7c40*/  I2IP.S8.S32.SAT R116, R23, R18, RZ ;  /* 0x0000001217747239 */ /* 0x000fe200000014ff */
[C---:B------:R-:W-:Y:S01]  /*7c50*/  IMAD R27, R46.reuse, R27, RZ ;  /* 0x0000001b2e1b7224 */ /* 0x040fe200078e02ff */
[----:B------:R-:W-:Y:S01]  /*7c60*/  MOV R49, R67 ;  /* 0x0000004300317202 */ /* 0x000fe20000000f00 */
[----:B------:R-:W-:Y:S01]  /*7c70*/  IMAD R21, R51, R50, R21 ;  /* 0x0000003233157224 */ /* 0x000fe200078e0215 */
[----:B------:R-:W-:Y:S01]  /*7c80*/  I2IP.S8.S32.SAT R116, R17, R16, R116 ;  /* 0x0000001011747239 */ /* 0x000fe20000001474 */
[----:B------:R-:W-:Y:S01]  /*7c90*/  IMAD R24, R46, R28, RZ ;  /* 0x0000001c2e187224 */ /* 0x000fe200078e02ff */
[----:B------:R-:W-:Y:S01]  /*7ca0*/  SHF.R.S32.HI R51, RZ, 0x18, R66 ;  /* 0x00000018ff337819 */ /* 0x000fe20000011442 */
[-C--:B------:R-:W-:Y:S01]  /*7cb0*/  IMAD R22, R53, R50.reuse, R22 ;  /* 0x0000003235167224 */ /* 0x080fe200078e0216 */
[----:B------:R-:W-:Y:S01]  /*7cc0*/  SHF.R.S32.HI R53, RZ, 0x18, R61 ;  /* 0x00000018ff357819 */ /* 0x000fe2000001143d */
[-C--:B------:R-:W-:Y:S02]  /*7cd0*/  IMAD R27, R58, R50.reuse, R27 ;  /* 0x000000323a1b7224 */ /* 0x080fe400078e021b */
[C---:B------:R-:W-:Y:S02]  /*7ce0*/  IMAD R25, R46.reuse, R29, RZ ;  /* 0x0000001d2e197224 */ /* 0x040fe400078e02ff */
[----:B------:R-:W-:Y:S01]  /*7cf0*/  IMAD R24, R49, R50, R24 ;  /* 0x0000003231187224 */ /* 0x000fe200078e0218 */
[----:B------:R-:W-:Y:S01]  /*7d00*/  SHF.R.S32.HI R49, RZ, 0x18, R65 ;  /* 0x00000018ff317819 */ /* 0x000fe20000011441 */
[C---:B------:R-:W-:Y:S01]  /*7d10*/  IMAD R26, R46.reuse, R30, RZ ;  /* 0x0000001e2e1a7224 */ /* 0x040fe200078e02ff */
[----:B------:R-:W-:Y:S01]  /*7d20*/  I2IP.S8.S32.SAT R117, R27, R22, RZ ;  /* 0x000000161b757239 */ /* 0x000fe200000014ff */
[C---:B------:R-:W-:Y:S02]  /*7d30*/  IMAD R31, R46.reuse, R31, RZ ;  /* 0x0000001f2e1f7224 */ /* 0x040fe400078e02ff */
[----:B------:R-:W-:Y:S01]  /*7d40*/  IMAD R25, R51, R50, R25 ;  /* 0x0000003233197224 */ /* 0x000fe200078e0219 */
[----:B------:R-:W-:Y:S01]  /*7d50*/  MOV R51, R64 ;  /* 0x0000004000337202 */ /* 0x000fe20000000f00 */
[C---:B------:R-:W-:Y:S01]  /*7d60*/  IMAD R28, R46.reuse, R32, RZ ;  /* 0x000000202e1c7224 */ /* 0x040fe200078e02ff */
[----:B------:R-:W-:Y:S01]  /*7d70*/  I2IP.S8.S32.SAT R117, R21, R20, R117 ;  /* 0x0000001415757239 */ /* 0x000fe20000001475 */
[-C--:B------:R-:W-:Y:S02]  /*7d80*/  IMAD R26, R49, R50.reuse, R26 ;  /* 0x00000032311a7224 */ /* 0x080fe400078e021a */
[C---:B------:R-:W-:Y:S02]  /*7d90*/  IMAD R29, R46.reuse, R33, RZ ;  /* 0x000000212e1d7224 */ /* 0x040fe400078e02ff */
[-C--:B------:R-:W-:Y:S02]  /*7da0*/  IMAD R31, R59, R50.reuse, R31 ;  /* 0x000000323b1f7224 */ /* 0x080fe400078e021f */
[----:B------:R-:W-:Y:S02]  /*7db0*/  IMAD R28, R51, R50, R28 ;  /* 0x00000032331c7224 */ /* 0x000fe400078e021c */
[----:B------:R-:W-:Y:S01]  /*7dc0*/  IMAD R30, R46, R34, RZ ;  /* 0x000000222e1e7224 */ /* 0x000fe200078e02ff */
[----:B------:R-:W-:Y:S01]  /*7dd0*/  I2IP.S8.S32.SAT R113, R31, R26, RZ ;  /* 0x0000001a1f717239 */ /* 0x000fe200000014ff */
[----:B------:R-:W-:Y:S02]  /*7de0*/  IMAD R29, R52, R50, R29 ;  /* 0x00000032341d7224 */ /* 0x000fe400078e021d */
[----:B------:R-:W-:Y:S01]  /*7df0*/  IMAD R35, R46, R35, RZ ;  /* 0x000000232e237224 */ /* 0x000fe200078e02ff */
[----:B------:R-:W-:Y:S01]  /*7e00*/  I2IP.S8.S32.SAT R118, R25, R24, R113 ;  /* 0x0000001819767239 */ /* 0x000fe20000001471 */
[-C--:B------:R-:W-:Y:S02]  /*7e10*/  IMAD R30, R53, R50.reuse, R30 ;  /* 0x00000032351e7224 */ /* 0x080fe400078e021e */
[----:B------:R-:W-:Y:S05]  /*7e20*/  IMAD R35, R60, R50, R35 ;  /* 0x000000323c237224 */ /* 0x000fea00078e0223 */
[----:B------:R-:W-:Y:S04]  /*7e30*/  I2IP.S8.S32.SAT R114, R35, R30, RZ ;  /* 0x0000001e23727239 */ /* 0x000fe800000014ff */
[----:B------:R-:W-:Y:S05]  /*7e40*/  I2IP.S8.S32.SAT R119, R29, R28, R114 ;  /* 0x0000001c1d777239 */ /* 0x000fea0000001472 */
        /* <DEDUP_REMOVED lines=9> */
[----:B------:R-:W-:Y:S02]  /*7ee0*/  UIADD3 UR12, UP0, UPT, UR52, 0x680, URZ ;  /* 0x00000680340c7890 */ /* 0x000fe4000ff1e0ff */
[----:B------:R-:W-:Y:S02]  /*7ef0*/  UIADD3 UR9, UPT, UPT, UR41, 0x20, URZ ;  /* 0x0000002029097890 */ /* 0x000fe4000fffe0ff */
[----:B------:R-:W-:Y:S02]  /*7f00*/  UIADD3 UR8, UPT, UPT, UR49, 0x3200, URZ ;  /* 0x0000320031087890 */ /* 0x000fe4000fffe0ff */
[----:B------:R-:W-:Y:S01]  /*7f10*/  UIADD3.X UR13, UPT, UPT, URZ, UR53, URZ, UP0, !UPT ;  /* 0x00000035ff0d7290 */ /* 0x000fe200087fe4ff */
[----:B------:R-:W-:Y:S01]  /*7f20*/  UMOV UR10, UR42 ;  /* 0x0000002a000a7c82 */ /* 0x000fe20008000000 */
[----:B------:R-:W-:Y:S01]  /*7f30*/  UMOV UR11, UR36 ;  /* 0x00000024000b7c82 */ /* 0x000fe20008000000 */
[----:B------:R-:W-:Y:S02]  /*7f40*/  UIADD3 UR5, UPT, UPT, UR41, 0x60, URZ ;  /* 0x0000006029057890 */ /* 0x000fe4000fffe0ff */
[----:B------:R-:W-:Y:S01]  /*7f50*/  UIADD3 UR4, UPT, UPT, UR49, 0x3a00, URZ ;  /* 0x00003a0031047890 */ /* 0x000fe2000fffe0ff */
[----:B------:R-:W-:Y:S03]  /*7f60*/  UMOV UR6, UR42 ;  /* 0x0000002a00067c82 */ /* 0x000fe60008000000 */
[----:B------:R2:W-:Y:S01]  /*7f70*/  UTMASTG.3D [UR8], [UR12] ;  /* 0x000000080c0073b5 */ /* 0x0005e20008010000 */
[----:B------:R-:W-:Y:S04]  /*7f80*/  UMOV UR7, UR36 ;  /* 0x0000002400077c82 */ /* 0x000fe80008000000 */
[----:B------:R2:W-:Y:S01]  /*7f90*/  UTMASTG.3D [UR4], [UR12] ;  /* 0x000000040c0073b5 */ /* 0x0005e20008010000 */
[----:B------:R0:W-:Y:S01]  /*7fa0*/  UTMACMDFLUSH ;  /* 0x00000000000079b7 */ /* 0x0001e20000000000 */
[----:B--2---:R-:W-:Y:S04]  /*7fb0*/  DEPBAR.LE SB0, 0x1 ;  /* 0x000080400000791a */ /* 0x004fe80000000000 */
.L_x_131:
[----:B------:R-:W-:Y:S05]  /*7fc0*/  BSYNC.RECONVERGENT B0 ;  /* 0x0000000000007941 */ /* 0x000fea0003800200 */
.L_x_130:
[----:B------:R-:W-:Y:S01]  /*7fd0*/  BAR.SYNC.DEFER_BLOCKING 0x1, 0x80 ;  /* 0x0042000000007b1d */ /* 0x000fe20000010000 */
[----:B------:R-:W-:Y:S01]  /*7fe0*/  ISETP.NE.AND P2, PT, R109, RZ, PT ;  /* 0x000000ff6d00720c */ /* 0x000fe20003f45270 */
[----:B------:R-:W-:Y:S01]  /*7ff0*/  IMAD.IADD R20, R43, 0x1, R83 ;  /* 0x000000012b147824 */ /* 0x000fe200078e0253 */
[----:B------:R-:W-:Y:S01]  /*8000*/  ISETP.NE.AND P0, PT, R111, 0x2, PT ;  /* 0x000000026f00780c */ /* 0x000fe20003f05270 */
[----:B------:R-:W-:Y:S01]  /*8010*/  IMAD.IADD R21, R45, 0x1, R90 ;  /* 0x000000012d157824 */ /* 0x000fe200078e025a */
[----:B------:R-:W-:Y:S02]  /*8020*/  ISETP.NE.AND P1, PT, R110, 0x4, PT ;  /* 0x000000046e00780c */ /* 0x000fe40003f25270 */
[----:B------:R-:W-:Y:S02]  /*8030*/  SEL R0, RZ, 0x1, P0 ;  /* 0x00000001ff007807 */ /* 0x000fe40000000000 */
[----:B------:R-:W-:Y:S02]  /*8040*/  SEL R3, RZ, 0x1, P1 ;  /* 0x00000001ff037807 */ /* 0x000fe40000800000 */
[----:B------:R-:W-:Y:S02]  /*8050*/  LOP3.LUT R105, R105, R0, RZ, 0x3c, !PT ;  /* 0x0000000069697212 */ /* 0x000fe400078e3cff */
[----:B------:R-:W-:Y:S02]  /*8060*/  LOP3.LUT R106, R106, R3, RZ, 0x3c, !PT ;  /* 0x000000036a6a7212 */ /* 0x000fe400078e3cff */
[----:B------:R-:W-:Y:S02]  /*8070*/  @P2 R2UR UR36, R98 ;  /* 0x00000000622422ca */ /* 0x000fe400000e0000 */
[----:B------:R-:W-:Y:S02]  /*8080*/  SEL R111, R111, RZ, P0 ;  /* 0x000000ff6f6f7207 */ /* 0x000fe40000000000 */
[----:B------:R-:W-:Y:S01]  /*8090*/  SEL R44, R110, RZ, P1 ;  /* 0x000000ff6e2c7207 */ /* 0x000fe20000800000 */
[----:B------:R-:W-:Y:S10]  /*80a0*/  @P2 BRA `(.L_x_132) ;  /* 0xffffffd400bc2947 */ /* 0x000ff4000383ffff */
[----:B------:R-:W-:Y:S05]  /*80b0*/  EXIT ;  /* 0x000000000000794d */ /* 0x000fea0003800000 */
.L_x_25:
[----:B--2---:R2:W4:Y:S02]  /*80c0*/  SYNCS.PHASECHK.TRANS64.TRYWAIT P0, [R3+URZ+0x170], R2 ;  /* 0x00017002030075a7 */ /* 0x00452400080011ff */
[----:B----4-:R-:W-:Y:S05]  /*80d0*/  @!P0 NANOSLEEP.SYNCS 0x989680 ;  /* 0x009896800000895d */ /* 0x010fea0003900000 */
[----:B------:R-:W4:Y:S02]  /*80e0*/  @!P0 SYNCS.PHASECHK.TRANS64 P0, [R3+URZ+0x170], R2 ;  /* 0x00017002030085a7 */ /* 0x000f2400080010ff */
[----:B----4-:R-:W-:Y:S05]  /*80f0*/  @!P0 BRA `(.L_x_25) ;  /* 0xfffffffc00f08947 */ /* 0x010fea000383ffff */
[----:B------:R-:W-:Y:S05]  /*8100*/  BRA `(.L_x_133) ;  /* 0xffffff9800007947 */ /* 0x000fea000383ffff */
.L_x_28:
[----:B-1----:R-:W-:-:S07]  /*8110*/  MOV R2, UR33 ;  /* 0x0000002100027c02 */ /* 0x002fce0008000f00 */
.L_x_134:
[----:B-1----:R1:W2:Y:S02]  /*8120*/  SYNCS.PHASECHK.TRANS64.TRYWAIT P0, [R2+URZ+0x68], R5 ;  /* 0x00006805020075a7 */ /* 0x0022a400080011ff */
[----:B--2---:R-:W-:Y:S05]  /*8130*/  @!P0 NANOSLEEP.SYNCS 0x989680 ;  /* 0x009896800000895d */ /* 0x004fea0003900000 */
[----:B------:R-:W2:Y:S02]  /*8140*/  @!P0 SYNCS.PHASECHK.TRANS64 P0, [R2+URZ+0x68], R5 ;  /* 0x00006805020085a7 */ /* 0x000ea400080010ff */
[----:B--2---:R-:W-:Y:S05]  /*8150*/  @!P0 BRA `(.L_x_134) ;  /* 0xfffffffc00f08947 */ /* 0x004fea000383ffff */
[----:B------:R-:W-:Y:S05]  /*8160*/  BRA `(.L_x_27) ;  /* 0xffffff9800647947 */ /* 0x000fea000383ffff */
.L_x_35:
[----:B-1----:R-:W-:-:S07]  /*8170*/  MOV R2, UR17 ;  /* 0x0000001100027c02 */ /* 0x002fce0008000f00 */
.L_x_135:
[----:B-1----:R1:W2:Y:S02]  /*8180*/  SYNCS.PHASECHK.TRANS64.TRYWAIT P0, [R2+URZ+0x68], R5 ;  /* 0x00006805020075a7 */ /* 0x0022a400080011ff */
[----:B--2---:R-:W-:Y:S05]  /*8190*/  @!P0 NANOSLEEP.SYNCS 0x989680 ;  /* 0x009896800000895d */ /* 0x004fea0003900000 */
[----:B------:R-:W2:Y:S02]  /*81a0*/  @!P0 SYNCS.PHASECHK.TRANS64 P0, [R2+URZ+0x68], R5 ;  /* 0x00006805020085a7 */ /* 0x000ea400080010ff */
[----:B--2---:R-:W-:Y:S05]  /*81b0*/  @!P0 BRA `(.L_x_135) ;  /* 0xfffffffc00f08947 */ /* 0x004fea000383ffff */
[----:B------:R-:W-:Y:S05]  /*81c0*/  BRA `(.L_x_34) ;  /* 0xffffff9c001c7947 */ /* 0x000fea000383ffff */
.L_x_40:
[----:B-1----:R1:W2:Y:S02]  /*81d0*/  SYNCS.PHASECHK.TRANS64.TRYWAIT P0, [R2+URZ+0x100], R3 ;  /* 0x00010003020075a7 */ /* 0x0022a400080011ff */
[----:B--2---:R-:W-:Y:S05]  /*81e0*/  @!P0 NANOSLEEP.SYNCS 0x989680 ;  /* 0x009896800000895d */ /* 0x004fea0003900000 */
[----:B------:R-:W2:Y:S02]  /*81f0*/  @!P0 SYNCS.PHASECHK.TRANS64 P0, [R2+URZ+0x100], R3 ;  /* 0x00010003020085a7 */ /* 0x000ea400080010ff */
[----:B--2---:R-:W-:Y:S05]  /*8200*/  @!P0 BRA `(.L_x_40) ;  /* 0xfffffffc00f08947 */ /* 0x004fea000383ffff */
[----:B------:R-:W-:Y:S05]  /*8210*/  BRA `(.L_x_136) ;  /* 0xffffff9c00bc7947 */ /* 0x000fea000383ffff */
.L_x_44:
[----:B---3--:R-:W-:-:S07]  /*8220*/  MOV R0, UR4 ;  /* 0x0000000400007c02 */ /* 0x008fce0008000f00 */
.L_x_137:
[----:B-1----:R1:W2:Y:S02]  /*8230*/  SYNCS.PHASECHK.TRANS64.TRYWAIT P0, [R0+URZ], R3 ;  /* 0x00000003000075a7 */ /* 0x0022a400080011ff */
[----:B--2---:R-:W-:Y:S05]  /*8240*/  @!P0 NANOSLEEP.SYNCS 0x989680 ;  /* 0x009896800000895d */ /* 0x004fea0003900000 */
[----:B------:R-:W2:Y:S02]  /*8250*/  @!P0 SYNCS.PHASECHK.TRANS64 P0, [R0+URZ], R3 ;  /* 0x00000003000085a7 */ /* 0x000ea400080010ff */
[----:B--2---:R-:W-:Y:S05]  /*8260*/  @!P0 BRA `(.L_x_137) ;  /* 0xfffffffc00f08947 */ /* 0x004fea000383ffff */
[----:B------:R-:W-:Y:S05]  /*8270*/  BRA `(.L_x_138) ;  /* 0xffffffa4002c7947 */ /* 0x000fea000383ffff */
.L_x_45:
[----:B---3--:R-:W-:-:S07]  /*8280*/  MOV R0, UR4 ;  /* 0x0000000400007c02 */ /* 0x008fce0008000f00 */
.L_x_139:
[----:B-1----:R1:W2:Y:S02]  /*8290*/  SYNCS.PHASECHK.TRANS64.TRYWAIT P0, [R0+URZ], R3 ;  /* 0x00000003000075a7 */ /* 0x0022a400080011ff */
[----:B--2---:R-:W-:Y:S05]  /*82a0*/  @!P0 NANOSLEEP.SYNCS 0x989680 ;  /* 0x009896800000895d */ /* 0x004fea0003900000 */
[----:B------:R-:W2:Y:S02]  /*82b0*/  @!P0 SYNCS.PHASECHK.TRANS64 P0, [R0+URZ], R3 ;  /* 0x00000003000085a7 */ /* 0x000ea400080010ff */
[----:B--2---:R-:W-:Y:S05]  /*82c0*/  @!P0 BRA `(.L_x_139) ;  /* 0xfffffffc00f08947 */ /* 0x004fea000383ffff */
[----:B------:R-:W-:Y:S05]  /*82d0*/  BRA `(.L_x_140) ;  /* 0xffffffa400387947 */ /* 0x000fea000383ffff */
.L_x_46:
[----:B---3--:R-:W-:-:S07]  /*82e0*/  MOV R0, UR4 ;  /* 0x0000000400007c02 */ /* 0x008fce0008000f00 */
.L_x_141:
[----:B-1----:R1:W2:Y:S02]  /*82f0*/  SYNCS.PHASECHK.TRANS64.TRYWAIT P0, [R0+URZ], R3 ;  /* 0x00000003000075a7 */ /* 0x0022a400080011ff */
[----:B--2---:R-:W-:Y:S05]  /*8300*/  @!P0 NANOSLEEP.SYNCS 0x989680 ;  /* 0x009896800000895d */ /* 0x004fea0003900000 */
[----:B------:R-:W2:Y:S02]  /*8310*/  @!P0 SYNCS.PHASECHK.TRANS64 P0, [R0+URZ], R3 ;  /* 0x00000003000085a7 */ /* 0x000ea400080010ff */
[----:B--2---:R-:W-:Y:S05]  /*8320*/  @!P0 BRA `(.L_x_141) ;  /* 0xfffffffc00f08947 */ /* 0x004fea000383ffff */
[----:B------:R-:W-:Y:S05]  /*8330*/  BRA `(.L_x_142) ;  /* 0xffffffa400447947 */ /* 0x000fea000383ffff */
.L_x_47:
[----:B---3--:R-:W-:-:S07]  /*8340*/  MOV R0, UR4 ;  /* 0x0000000400007c02 */ /* 0x008fce0008000f00 */
.L_x_143:
[----:B-1----:R1:W2:Y:S02]  /*8350*/  SYNCS.PHASECHK.TRANS64.TRYWAIT P0, [R0+URZ], R3 ;  /* 0x00000003000075a7 */ /* 0x0022a400080011ff */
[----:B--2---:R-:W-:Y:S05]  /*8360*/  @!P0 NANOSLEEP.SYNCS 0x989680 ;  /* 0x009896800000895d */ /* 0x004fea0003900000 */
[----:B------:R-:W2:Y:S02]  /*8370*/  @!P0 SYNCS.PHASECHK.TRANS64 P0, [R0+URZ], R3 ;  /* 0x00000003000085a7 */ /* 0x000ea400080010ff */
[----:B--2---:R-:W-:Y:S05]  /*8380*/  @!P0 BRA `(.L_x_143) ;  /* 0xfffffffc00f08947 */ /* 0x004fea000383ffff */
[----:B------:R-:W-:Y:S05]  /*8390*/  BRA `(.L_x_144) ;  /* 0xffffffa400507947 */ /* 0x000fea000383ffff */
.L_x_48:
[----:B---3--:R-:W-:-:S07]  /*83a0*/  MOV R0, UR4 ;  /* 0x0000000400007c02 */ /* 0x008fce0008000f00 */
.L_x_145:
[----:B-1----:R1:W2:Y:S02]  /*83b0*/  SYNCS.PHASECHK.TRANS64.TRYWAIT P0, [R0+URZ], R3 ;  /* 0x00000003000075a7 */ /* 0x0022a400080011ff */
[----:B--2---:R-:W-:Y:S05]  /*83c0*/  @!P0 NANOSLEEP.SYNCS 0x989680 ;  /* 0x009896800000895d */ /* 0x004fea0003900000 */
[----:B------:R-:W2:Y:S02]  /*83d0*/  @!P0 SYNCS.PHASECHK.TRANS64 P0, [R0+URZ], R3 ;  /* 0x00000003000085a7 */ /* 0x000ea400080010ff */
[----:B--2---:R-:W-:Y:S05]  /*83e0*/  @!P0 BRA `(.L_x_145) ;  /* 0xfffffffc00f08947 */ /* 0x004fea000383ffff */
[----:B------:R-:W-:Y:S05]  /*83f0*/  BRA `(.L_x_146) ;  /* 0xffffffa4005c7947 */ /* 0x000fea000383ffff */
.L_x_49:
[----:B---3--:R-:W-:-:S07]  /*8400*/  MOV R0, UR4 ;  /* 0x0000000400007c02 */ /* 0x008fce0008000f00 */
.L_x_147:
[----:B-1----:R1:W2:Y:S02]  /*8410*/  SYNCS.PHASECHK.TRANS64.TRYWAIT P0, [R0+URZ], R3 ;  /* 0x00000003000075a7 */ /* 0x0022a400080011ff */
[----:B--2---:R-:W-:Y:S05]  /*8420*/  @!P0 NANOSLEEP.SYNCS 0x989680 ;  /* 0x009896800000895d */ /* 0x004fea0003900000 */
[----:B------:R-:W2:Y:S02]  /*8430*/  @!P0 SYNCS.PHASECHK.TRANS64 P0, [R0+URZ], R3 ;  /* 0x00000003000085a7 */ /* 0x000ea400080010ff */
[----:B--2---:R-:W-:Y:S05]  /*8440*/  @!P0 BRA `(.L_x_147) ;  /* 0xfffffffc00f08947 */ /* 0x004fea000383ffff */
[----:B------:R-:W-:Y:S05]  /*8450*/  BRA `(.L_x_148) ;  /* 0xffffffa400687947 */ /* 0x000fea000383ffff */
.L_x_50:
[----:B---3--:R-:W-:-:S07]  /*8460*/  MOV R0, UR4 ;  /* 0x0000000400007c02 */ /* 0x008fce0008000f00 */
.L_x_149:
[----:B-1----:R1:W2:Y:S02]  /*8470*/  SYNCS.PHASECHK.TRANS64.TRYWAIT P0, [R0+URZ], R3 ;  /* 0x00000003000075a7 */ /* 0x0022a400080011ff */
[----:B--2---:R-:W-:Y:S05]  /*8480*/  @!P0 NANOSLEEP.SYNCS 0x989680 ;  /* 0x009896800000895d */ /* 0x004fea0003900000 */
[----:B------:R-:W2:Y:S02]  /*8490*/  @!P0 SYNCS.PHASECHK.TRANS64 P0, [R0+URZ], R3 ;  /* 0x00000003000085a7 */ /* 0x000ea400080010ff */
[----:B--2---:R-:W-:Y:S05]  /*84a0*/  @!P0 BRA `(.L_x_149) ;  /* 0xfffffffc00f08947 */ /* 0x004fea000383ffff */
[----:B------:R-:W-:Y:S05]  /*84b0*/  BRA `(.L_x_150) ;  /* 0xffffffa400747947 */ /* 0x000fea000383ffff */
.L_x_51:
[----:B---3--:R-:W-:-:S07]  /*84c0*/  MOV R0, UR4 ;  /* 0x0000000400007c02 */ /* 0x008fce0008000f00 */
.L_x_151:
[----:B-1----:R1:W2:Y:S02]  /*84d0*/  SYNCS.PHASECHK.TRANS64.TRYWAIT P0, [R0+URZ], R3 ;  /* 0x00000003000075a7 */ /* 0x0022a400080011ff */
[----:B--2---:R-:W-:Y:S05]  /*84e0*/  @!P0 NANOSLEEP.SYNCS 0x989680 ;  /* 0x009896800000895d */ /* 0x004fea0003900000 */
[----:B------:R-:W2:Y:S02]  /*84f0*/  @!P0 SYNCS.PHASECHK.TRANS64 P0, [R0+URZ], R3 ;  /* 0x00000003000085a7 */ /* 0x000ea400080010ff */
[----:B--2---:R-:W-:Y:S05]  /*8500*/  @!P0 BRA `(.L_x_151) ;  /* 0xfffffffc00f08947 */ /* 0x004fea000383ffff */
[----:B------:R-:W-:Y:S05]  /*8510*/  BRA `(.L_x_152) ;  /* 0xffffffa400807947 */ /* 0x000fea000383ffff */
.L_x_52:
[----:B---3--:R-:W-:-:S07]  /*8520*/  MOV R0, UR4 ;  /* 0x0000000400007c02 */ /* 0x008fce0008000f00 */
.L_x_153:
[----:B-1----:R1:W2:Y:S02]  /*8530*/  SYNCS.PHASECHK.TRANS64.TRYWAIT P0, [R0+URZ], R3 ;  /* 0x00000003000075a7 */ /* 0x0022a400080011ff */
[----:B--2---:R-:W-:Y:S05]  /*8540*/  @!P0 NANOSLEEP.SYNCS 0x989680 ;  /* 0x009896800000895d */ /* 0x004fea0003900000 */
[----:B------:R-:W2:Y:S02]  /*8550*/  @!P0 SYNCS.PHASECHK.TRANS64 P0, [R0+URZ], R3 ;  /* 0x00000003000085a7 */ /* 0x000ea400080010ff */
[----:B--2---:R-:W-:Y:S05]  /*8560*/  @!P0 BRA `(.L_x_153) ;  /* 0xfffffffc00f08947 */ /* 0x004fea000383ffff */
[----:B------:R-:W-:Y:S05]  /*8570*/  BRA `(.L_x_154) ;  /* 0xffffffa4008c7947 */ /* 0x000fea000383ffff */
.L_x_53:
[----:B---3--:R-:W-:-:S07]  /*8580*/  MOV R0, UR4 ;  /* 0x0000000400007c02 */ /* 0x008fce0008000f00 */
.L_x_155:
[----:B-1----:R1:W2:Y:S02]  /*8590*/  SYNCS.PHASECHK.TRANS64.TRYWAIT P0, [R0+URZ], R3 ;  /* 0x00000003000075a7 */ /* 0x0022a400080011ff */
[----:B--2---:R-:W-:Y:S05]  /*85a0*/  @!P0 NANOSLEEP.SYNCS 0x989680 ;  /* 0x009896800000895d */ /* 0x004fea0003900000 */
[----:B------:R-:W2:Y:S02]  /*85b0*/  @!P0 SYNCS.PHASECHK.TRANS64 P0, [R0+URZ], R3 ;  /* 0x00000003000085a7 */ /* 0x000ea400080010ff */
[----:B--2---:R-:W-:Y:S05]  /*85c0*/  @!P0 BRA `(.L_x_155) ;  /* 0xfffffffc00f08947 */ /* 0x004fea000383ffff */
[----:B------:R-:W-:Y:S05]  /*85d0*/  BRA `(.L_x_156) ;  /* 0xffffffa400987947 */ /* 0x000fea000383ffff */
.L_x_54:
[----:B---3--:R-:W-:-:S07]  /*85e0*/  MOV R0, UR4 ;  /* 0x0000000400007c02 */ /* 0x008fce0008000f00 */
.L_x_157:
[----:B-1----:R1:W2:Y:S02]  /*85f0*/  SYNCS.PHASECHK.TRANS64.TRYWAIT P0, [R0+URZ], R3 ;  /* 0x00000003000075a7 */ /* 0x0022a400080011ff */
[----:B--2---:R-:W-:Y:S05]  /*8600*/  @!P0 NANOSLEEP.SYNCS 0x989680 ;  /* 0x009896800000895d */ /* 0x004fea0003900000 */
[----:B------:R-:W2:Y:S02]  /*8610*/  @!P0 SYNCS.PHASECHK.TRANS64 P0, [R0+URZ], R3 ;  /* 0x00000003000085a7 */ /* 0x000ea400080010ff */
[----:B--2---:R-:W-:Y:S05]  /*8620*/  @!P0 BRA `(.L_x_157) ;  /* 0xfffffffc00f08947 */ /* 0x004fea000383ffff */
[----:B------:R-:W-:Y:S05]  /*8630*/  BRA `(.L_x_158) ;  /* 0xffffffa400a47947 */ /* 0x000fea000383ffff */
.L_x_55:
[----:B---3--:R-:W-:-:S07]  /*8640*/  MOV R0, UR4 ;  /* 0x0000000400007c02 */ /* 0x008fce0008000f00 */
.L_x_159:
[----:B-1----:R1:W2:Y:S02]  /*8650*/  SYNCS.PHASECHK.TRANS64.TRYWAIT P0, [R0+URZ], R3 ;  /* 0x00000003000075a7 */ /* 0x0022a400080011ff */
[----:B--2---:R-:W-:Y:S05]  /*8660*/  @!P0 NANOSLEEP.SYNCS 0x989680 ;  /* 0x009896800000895d */ /* 0x004fea0003900000 */
[----:B------:R-:W2:Y:S02]  /*8670*/  @!P0 SYNCS.PHASECHK.TRANS64 P0, [R0+URZ], R3 ;  /* 0x00000003000085a7 */ /* 0x000ea400080010ff */
[----:B--2---:R-:W-:Y:S05]  /*8680*/  @!P0 BRA `(.L_x_159) ;  /* 0xfffffffc00f08947 */ /* 0x004fea000383ffff */
[----:B------:R-:W-:Y:S05]  /*8690*/  BRA `(.L_x_160) ;  /* 0xffffffa400b07947 */ /* 0x000fea000383ffff */
.L_x_58:
[----:B-1----:R1:W2:Y:S02]  /*86a0*/  SYNCS.PHASECHK.TRANS64.TRYWAIT P0, [R0+URZ+0x160], R5 ;  /* 0x00016005000075a7 */ /* 0x0022a400080011ff */
[----:B--2---:R-:W-:Y:S05]  /*86b0*/  @!P0 NANOSLEEP.SYNCS 0x989680 ;  /* 0x009896800000895d */ /* 0x004fea0003900000 */
[----:B------:R-:W2:Y:S02]  /*86c0*/  @!P0 SYNCS.PHASECHK.TRANS64 P0, [R0+URZ+0x160], R5 ;  /* 0x00016005000085a7 */ /* 0x000ea400080010ff */
[----:B--2---:R-:W-:Y:S05]  /*86d0*/  @!P0 BRA `(.L_x_58) ;  /* 0xfffffffc00f08947 */ /* 0x004fea000383ffff */
[----:B------:R-:W-:Y:S05]  /*86e0*/  BRA `(.L_x_161) ;  /* 0xffffffa800107947 */ /* 0x000fea000383ffff */
.L_x_59:
[----:B------:R-:W-:-:S07]  /*86f0*/  MOV R0, UR5 ;  /* 0x0000000500007c02 */ /* 0x000fce0008000f00 */
.L_x_162:
[----:B-1----:R1:W2:Y:S02]  /*8700*/  SYNCS.PHASECHK.TRANS64.TRYWAIT P0, [R0+URZ+0x110], R7 ;  /* 0x00011007000075a7 */ /* 0x0022a400080011ff */
[----:B--2---:R-:W-:Y:S05]  /*8710*/  @!P0 NANOSLEEP.SYNCS 0x989680 ;  /* 0x009896800000895d */ /* 0x004fea0003900000 */
[----:B------:R-:W2:Y:S02]  /*8720*/  @!P0 SYNCS.PHASECHK.TRANS64 P0, [R0+URZ+0x110], R7 ;  /* 0x00011007000085a7 */ /* 0x000ea400080010ff */
[----:B--2---:R-:W-:Y:S05]  /*8730*/  @!P0 BRA `(.L_x_162) ;  /* 0xfffffffc00f08947 */ /* 0x004fea000383ffff */
[----:B------:R-:W-:Y:S05]  /*8740*/  BRA `(.L_x_163) ;  /* 0xffffffa800207947 */ /* 0x000fea000383ffff */
.L_x_60:
[----:B-1----:R1:W2:Y:S02]  /*8750*/  SYNCS.PHASECHK.TRANS64.TRYWAIT P1, [R0+URZ+0x100], R5 ;  /* 0x00010005000075a7 */ /* 0x0022a400080211ff */
[----:B--2---:R-:W-:Y:S05]  /*8760*/  @!P1 NANOSLEEP.SYNCS 0x989680 ;  /* 0x009896800000995d */ /* 0x004fea0003900000 */
[----:B------:R-:W2:Y:S02]  /*8770*/  @!P1 SYNCS.PHASECHK.TRANS64 P1, [R0+URZ+0x100], R5 ;  /* 0x00010005000095a7 */ /* 0x000ea400080210ff */
[----:B--2---:R-:W-:Y:S05]  /*8780*/  @!P1 BRA `(.L_x_60) ;  /* 0xfffffffc00f09947 */ /* 0x004fea000383ffff */
[----:B------:R-:W-:Y:S05]  /*8790*/  BRA `(.L_x_164) ;  /* 0xffffffa800507947 */ /* 0x000fea000383ffff */
.L_x_63:
[----:B------:R-:W-:-:S07]  /*87a0*/  MOV R0, UR5 ;  /* 0x0000000500007c02 */ /* 0x000fce0008000f00 */
.L_x_165:
[----:B-1----:R1:W2:Y:S02]  /*87b0*/  SYNCS.PHASECHK.TRANS64.TRYWAIT P0, [R0+URZ+0x110], R3 ;  /* 0x00011003000075a7 */ /* 0x0022a400080011ff */
[----:B--2---:R-:W-:Y:S05]  /*87c0*/  @!P0 NANOSLEEP.SYNCS 0x989680 ;  /* 0x009896800000895d */ /* 0x004fea0003900000 */
[----:B------:R-:W2:Y:S02]  /*87d0*/  @!P0 SYNCS.PHASECHK.TRANS64 P0, [R0+URZ+0x110], R3 ;  /* 0x00011003000085a7 */ /* 0x000ea400080010ff */
[----:B--2---:R-:W-:Y:S05]  /*87e0*/  @!P0 BRA `(.L_x_165) ;  /* 0xfffffffc00f08947 */ /* 0x004fea000383ffff */
[----:B------:R-:W-:Y:S05]  /*87f0*/  BRA `(.L_x_62) ;  /* 0xffffffa800a47947 */ /* 0x000fea000383ffff */
.L_x_72:
[----:B-1----:R-:W-:-:S04]  /*8800*/  MOV R4, UR6 ;  /* 0x0000000600047c02 */ /* 0x002fc80008000f00 */
[----:B------:R1:W2:Y:S03]  /*8810*/  SYNCS.PHASECHK.TRANS64.TRYWAIT P0, [R4+URZ+0x8], R5 ;  /* 0x00000805040075a7 */ /* 0x0002a600080011ff */
[----:B--2---:R-:W-:Y:S05]  /*8820*/  @!P0 NANOSLEEP.SYNCS 0x989680 ;  /* 0x009896800000895d */ /* 0x004fea0003900000 */
[----:B------:R-:W2:Y:S02]  /*8830*/  @!P0 SYNCS.PHASECHK.TRANS64 P0, [R4+URZ+0x8], R5 ;  /* 0x00000805040085a7 */ /* 0x000ea400080010ff */
[----:B--2---:R-:W-:Y:S05]  /*8840*/  @!P0 BRA `(.L_x_72) ;  /* 0xfffffffc00ec8947 */ /* 0x004fea000383ffff */
[----:B------:R-:W-:Y:S05]  /*8850*/  BRA `(.L_x_71) ;  /* 0xffffffac00587947 */ /* 0x000fea000383ffff */
.L_x_74:
[----:B------:R-:W-:Y:S01]  /*8860*/  BSSY B0, `(.L_x_166) ;  /* 0x0000006000007945 */ /* 0x000fe20003800000 */
[----:B------:R-:W-:-:S07]  /*8870*/  MOV R15, 0xffffffff ;  /* 0xffffffff000f7802 */ /* 0x000fce0000000f00 */
[----:B-1---5:R-:W-:Y:S05]  /*8880*/  WARPSYNC.COLLECTIVE R15, `(.L_x_167) ;  /* 0x000000000f0c7348 */ /* 0x022fea0003c00000 */
[----:B------:R-:W-:Y:S02]  /*8890*/  ELECT P6, UR79, PT ;  /* 0x00000000004f782f */ /* 0x000fe400038c0000 */
[----:B------:R-:W-:Y:S01]  /*88a0*/  MOV R14, UR79 ;  /* 0x0000004f000e7c02 */ /* 0x000fe20008000f00 */
[----:B-1---5:R-:W-:Y:S10]  /*88b0*/  ENDCOLLECTIVE ;  /* 0x000000000000791b */ /* 0x022ff40003800000 */
.L_x_167:
[----:B------:R-:W-:Y:S05]  /*88c0*/  BSYNC B0 ;  /* 0x0000000000007941 */ /* 0x000fea0003800000 */
.L_x_166:
[----:B------:R-:W-:Y:S05]  /*88d0*/  BRA `(.L_x_168) ;  /* 0xffffffac00887947 */ /* 0x000fea000383ffff */
.L_x_76:
[----:B-1----:R-:W-:-:S04]  /*88e0*/  MOV R2, UR6 ;  /* 0x0000000600027c02 */ /* 0x002fc80008000f00 */
[----:B------:R1:W2:Y:S03]  /*88f0*/  SYNCS.PHASECHK.TRANS64.TRYWAIT P0, [R2+URZ+0x8], R3 ;  /* 0x00000803020075a7 */ /* 0x0002a600080011ff */
[----:B--2---:R-:W-:Y:S05]  /*8900*/  @!P0 NANOSLEEP.SYNCS 0x989680 ;  /* 0x009896800000895d */ /* 0x004fea0003900000 */
[----:B------:R-:W2:Y:S02]  /*8910*/  @!P0 SYNCS.PHASECHK.TRANS64 P0, [R2+URZ+0x8], R3 ;  /* 0x00000803020085a7 */ /* 0x000ea400080010ff */
[----:B--2---:R-:W-:Y:S05]  /*8920*/  @!P0 BRA `(.L_x_76) ;  /* 0xfffffffc00ec8947 */ /* 0x004fea000383ffff */
[----:B------:R-:W-:Y:S05]  /*8930*/  BRA `(.L_x_75) ;  /* 0xffffffac008c7947 */ /* 0x000fea000383ffff */
.L_x_77:
[----:B-1----:R1:W2:Y:S02]  /*8940*/  SYNCS.PHASECHK.TRANS64.TRYWAIT P0, [R0+URZ+0x100], R5 ;  /* 0x00010005000075a7 */ /* 0x0022a400080011ff */
[----:B--2---:R-:W-:Y:S05]  /*8950*/  @!P0 NANOSLEEP.SYNCS 0x989680 ;  /* 0x009896800000895d */ /* 0x004fea0003900000 */
[----:B------:R-:W2:Y:S02]  /*8960*/  @!P0 SYNCS.PHASECHK.TRANS64 P0, [R0+URZ+0x100], R5 ;  /* 0x00010005000085a7 */ /* 0x000ea400080010ff */
[----:B--2---:R-:W-:Y:S05]  /*8970*/  @!P0 BRA `(.L_x_77) ;  /* 0xfffffffc00f08947 */ /* 0x004fea000383ffff */
[----:B------:R-:W-:Y:S05]  /*8980*/  BRA `(.L_x_169) ;  /* 0xffffffb000787947 */ /* 0x000fea000383ffff */
.L_x_79:
[----:B------:R-:W-:-:S07]  /*8990*/  MOV R0, UR9 ;  /* 0x0000000900007c02 */ /* 0x000fce0008000f00 */
.L_x_170:
[----:B-1----:R1:W2:Y:S02]  /*89a0*/  SYNCS.PHASECHK.TRANS64.TRYWAIT P0, [R0+URZ+0x140], R5 ;  /* 0x00014005000075a7 */ /* 0x0022a400080011ff */
[----:B--2---:R-:W-:Y:S05]  /*89b0*/  @!P0 NANOSLEEP.SYNCS 0x989680 ;  /* 0x009896800000895d */ /* 0x004fea0003900000 */
[----:B------:R-:W2:Y:S02]  /*89c0*/  @!P0 SYNCS.PHASECHK.TRANS64 P0, [R0+URZ+0x140], R5 ;  /* 0x00014005000085a7 */ /* 0x000ea400080010ff */
[----:B--2---:R-:W-:Y:S05]  /*89d0*/  @!P0 BRA `(.L_x_170) ;  /* 0xfffffffc00f08947 */ /* 0x004fea000383ffff */
[----:B------:R-:W-:Y:S05]  /*89e0*/  BRA `(.L_x_171) ;  /* 0xffffffb000c47947 */ /* 0x000fea000383ffff */
.L_x_82:
[----:B------:R-:W-:Y:S07]  /*89f0*/  MOV R0, UR8 ;  /* 0x0000000800007c02 */ /* 0x000fee0008000f00 */
.L_x_172:
[----:B-1----:R1:W2:Y:S02]  /*8a00*/  SYNCS.PHASECHK.TRANS64.TRYWAIT P0, [R0+URZ], R5 ;  /* 0x00000005000075a7 */ /* 0x0022a400080011ff */
[----:B--2---:R-:W-:Y:S05]  /*8a10*/  @!P0 NANOSLEEP.SYNCS 0x989680 ;  /* 0x009896800000895d */ /* 0x004fea0003900000 */
[----:B------:R-:W2:Y:S02]  /*8a20*/  @!P0 SYNCS.PHASECHK.TRANS64 P0, [R0+URZ], R5 ;  /* 0x00000005000085a7 */ /* 0x000ea400080010ff */
[----:B--2---:R-:W-:Y:S05]  /*8a30*/  @!P0 BRA `(.L_x_172) ;  /* 0xfffffffc00f08947 */ /* 0x004fea000383ffff */
[----:B------:R-:W-:Y:S05]  /*8a40*/  BRA `(.L_x_81) ;  /* 0xffffffb000d87947 */ /* 0x000fea000383ffff */
.L_x_86:
[----:B-1----:R-:W-:-:S07]  /*8a50*/  MOV R0, UR8 ;  /* 0x0000000800007c02 */ /* 0x002fce0008000f00 */
.L_x_173:
[----:B-1----:R1:W2:Y:S02]  /*8a60*/  SYNCS.PHASECHK.TRANS64.TRYWAIT P0, [R0+URZ], R3 ;  /* 0x00000003000075a7 */ /* 0x0022a400080011ff */
[----:B--2---:R-:W-:Y:S05]  /*8a70*/  @!P0 NANOSLEEP.SYNCS 0x989680 ;  /* 0x009896800000895d */ /* 0x004fea0003900000 */
[----:B------:R-:W2:Y:S02]  /*8a80*/  @!P0 SYNCS.PHASECHK.TRANS64 P0, [R0+URZ], R3 ;  /* 0x00000003000085a7 */ /* 0x000ea400080010ff */
[----:B--2---:R-:W-:Y:S05]  /*8a90*/  @!P0 BRA `(.L_x_173) ;  /* 0xfffffffc00f08947 */ /* 0x004fea000383ffff */
[----:B------:R-:W-:Y:S05]  /*8aa0*/  BRA `(.L_x_174) ;  /* 0xffffffb400cc7947 */ /* 0x000fea000383ffff */
.L_x_87:
[----:B------:R-:W-:-:S07]  /*8ab0*/  MOV R0, UR8 ;  /* 0x0000000800007c02 */ /* 0x000fce0008000f00 */
.L_x_175:
[----:B-1----:R1:W2:Y:S02]  /*8ac0*/  SYNCS.PHASECHK.TRANS64.TRYWAIT P0, [R0+URZ], R3 ;  /* 0x00000003000075a7 */ /* 0x0022a400080011ff */
[----:B--2---:R-:W-:Y:S05]  /*8ad0*/  @!P0 NANOSLEEP.SYNCS 0x989680 ;  /* 0x009896800000895d */ /* 0x004fea0003900000 */
[----:B------:R-:W2:Y:S02]  /*8ae0*/  @!P0 SYNCS.PHASECHK.TRANS64 P0, [R0+URZ], R3 ;  /* 0x00000003000085a7 */ /* 0x000ea400080010ff */
[----:B--2---:R-:W-:Y:S05]  /*8af0*/  @!P0 BRA `(.L_x_175) ;  /* 0xfffffffc00f08947 */ /* 0x004fea000383ffff */
[----:B------:R-:W-:Y:S05]  /*8b00*/  BRA `(.L_x_176) ;  /* 0xffffffb400d87947 */ /* 0x000fea000383ffff */
.L_x_88:
[----:B------:R-:W-:-:S07]  /*8b10*/  MOV R0, UR8 ;  /* 0x0000000800007c02 */ /* 0x000fce0008000f00 */
.L_x_177:
[----:B-1----:R1:W2:Y:S02]  /*8b20*/  SYNCS.PHASECHK.TRANS64.TRYWAIT P0, [R0+URZ], R3 ;  /* 0x00000003000075a7 */ /* 0x0022a400080011ff */
[----:B--2---:R-:W-:Y:S05]  /*8b30*/  @!P0 NANOSLEEP.SYNCS 0x989680 ;  /* 0x009896800000895d */ /* 0x004fea0003900000 */
[----:B------:R-:W2:Y:S02]  /*8b40*/  @!P0 SYNCS.PHASECHK.TRANS64 P0, [R0+URZ], R3 ;  /* 0x00000003000085a7 */ /* 0x000ea400080010ff */
[----:B--2---:R-:W-:Y:S05]  /*8b50*/  @!P0 BRA `(.L_x_177) ;  /* 0xfffffffc00f08947 */ /* 0x004fea000383ffff */
[----:B------:R-:W-:Y:S05]  /*8b60*/  BRA `(.L_x_178) ;  /* 0xffffffb400e47947 */ /* 0x000fea000383ffff */
.L_x_91:
[----:B------:R-:W-:-:S07]  /*8b70*/  MOV R0, UR7 ;  /* 0x0000000700007c02 */ /* 0x000fce0008000f00 */
.L_x_179:
[----:B-1----:R1:W2:Y:S02]  /*8b80*/  SYNCS.PHASECHK.TRANS64.TRYWAIT P1, [R0+URZ+0x180], R3 ;  /* 0x00018003000075a7 */ /* 0x0022a400080211ff */
[----:B--2---:R-:W-:Y:S05]  /*8b90*/  @!P1 NANOSLEEP.SYNCS 0x989680 ;  /* 0x009896800000995d */ /* 0x004fea0003900000 */
[----:B------:R-:W2:Y:S02]  /*8ba0*/  @!P1 SYNCS.PHASECHK.TRANS64 P1, [R0+URZ+0x180], R3 ;  /* 0x00018003000095a7 */ /* 0x000ea400080210ff */
[----:B--2---:R-:W-:Y:S05]  /*8bb0*/  @!P1 BRA `(.L_x_179) ;  /* 0xfffffffc00f09947 */ /* 0x004fea000383ffff */
[----:B------:R-:W-:Y:S05]  /*8bc0*/  BRA `(.L_x_180) ;  /* 0xffffffb800307947 */ /* 0x000fea000383ffff */
.L_x_96:
[----:B--2---:R2:W4:Y:S02]  /*8bd0*/  SYNCS.PHASECHK.TRANS64.TRYWAIT P0, [R0+URZ+0x100], R3 ;  /* 0x00010003000075a7 */ /* 0x00452400080011ff */
[----:B----4-:R-:W-:Y:S05]  /*8be0*/  @!P0 NANOSLEEP.SYNCS 0x989680 ;  /* 0x009896800000895d */ /* 0x010fea0003900000 */
[----:B------:R-:W4:Y:S02]  /*8bf0*/  @!P0 SYNCS.PHASECHK.TRANS64 P0, [R0+URZ+0x100], R3 ;  /* 0x00010003000085a7 */ /* 0x000f2400080010ff */
[----:B----4-:R-:W-:Y:S05]  /*8c00*/  @!P0 BRA `(.L_x_96) ;  /* 0xfffffffc00f08947 */ /* 0x010fea000383ffff */
[----:B------:R-:W-:Y:S05]  /*8c10*/  BRA `(.L_x_181) ;  /* 0xffffffbc003c7947 */ /* 0x000fea000383ffff */
.L_x_99:
[----:B------:R-:W-:Y:S07]  /*8c20*/  MOV R0, UR7 ;  /* 0x0000000700007c02 */ /* 0x000fee0008000f00 */
.L_x_182:
[----:B--2---:R2:W4:Y:S02]  /*8c30*/  SYNCS.PHASECHK.TRANS64.TRYWAIT P0, [R0+URZ+0xf8], R3 ;  /* 0x0000f803000075a7 */ /* 0x00452400080011ff */
[----:B----4-:R-:W-:Y:S05]  /*8c40*/  @!P0 NANOSLEEP.SYNCS 0x989680 ;  /* 0x009896800000895d */ /* 0x010fea0003900000 */
[----:B------:R-:W4:Y:S02]  /*8c50*/  @!P0 SYNCS.PHASECHK.TRANS64 P0, [R0+URZ+0xf8], R3 ;  /* 0x0000f803000085a7 */ /* 0x000f2400080010ff */
[----:B----4-:R-:W-:Y:S05]  /*8c60*/  @!P0 BRA `(.L_x_182) ;  /* 0xfffffffc00f08947 */ /* 0x010fea000383ffff */
[----:B------:R-:W-:Y:S05]  /*8c70*/  BRA `(.L_x_98) ;  /* 0xffffffc0001c7947 */ /* 0x000fea000383ffff */
.L_x_102:
[----:B--2---:R-:W-:Y:S07]  /*8c80*/  MOV R3, UR7 ;  /* 0x0000000700037c02 */ /* 0x004fee0008000f00 */
.L_x_183:
[----:B-1----:R1:W2:Y:S02]  /*8c90*/  SYNCS.PHASECHK.TRANS64.TRYWAIT P0, [R3+URZ+0xe0], R12 ;  /* 0x0000e00c030075a7 */ /* 0x0022a400080011ff */
[----:B--2---:R-:W-:Y:S05]  /*8ca0*/  @!P0 NANOSLEEP.SYNCS 0x989680 ;  /* 0x009896800000895d */ /* 0x004fea0003900000 */
[----:B------:R-:W2:Y:S02]  /*8cb0*/  @!P0 SYNCS.PHASECHK.TRANS64 P0, [R3+URZ+0xe0], R12 ;  /* 0x0000e00c030085a7 */ /* 0x000ea400080010ff */
[----:B--2---:R-:W-:Y:S05]  /*8cc0*/  @!P0 BRA `(.L_x_183) ;  /* 0xfffffffc00f08947 */ /* 0x004fea000383ffff */
[----:B------:R-:W-:Y:S05]  /*8cd0*/  BRA `(.L_x_184) ;  /* 0xffffffc000947947 */ /* 0x000fea000383ffff */
.L_x_103:
[----:B------:R-:W-:Y:S07]  /*8ce0*/  MOV R3, UR7 ;  /* 0x0000000700037c02 */ /* 0x000fee0008000f00 */
.L_x_185:
[----:B-1----:R1:W2:Y:S02]  /*8cf0*/  SYNCS.PHASECHK.TRANS64.TRYWAIT P0, [R3+URZ+0xe8], R12 ;  /* 0x0000e80c030075a7 */ /* 0x0022a400080011ff */
[----:B--2---:R-:W-:Y:S05]  /*8d00*/  @!P0 NANOSLEEP.SYNCS 0x989680 ;  /* 0x009896800000895d */ /* 0x004fea0003900000 */
[----:B------:R-:W2:Y:S02]  /*8d10*/  @!P0 SYNCS.PHASECHK.TRANS64 P0, [R3+URZ+0xe8], R12 ;  /* 0x0000e80c030085a7 */ /* 0x000ea400080010ff */
[----:B--2---:R-:W-:Y:S05]  /*8d20*/  @!P0 BRA `(.L_x_185) ;  /* 0xfffffffc00f08947 */ /* 0x004fea000383ffff */
[----:B------:R-:W-:Y:S05]  /*8d30*/  BRA `(.L_x_186) ;  /* 0xffffffc4002c7947 */ /* 0x000fea000383ffff */
.L_x_105:
[----:B------:R-:W-:-:S07]  /*8d40*/  MOV R0, UR7 ;  /* 0x0000000700007c02 */ /* 0x000fce0008000f00 */
.L_x_187:
[----:B-1----:R1:W4:Y:S02]  /*8d50*/  SYNCS.PHASECHK.TRANS64.TRYWAIT P0, [R0+URZ+0xe0], R3 ;  /* 0x0000e003000075a7 */ /* 0x00232400080011ff */
[----:B----4-:R-:W-:Y:S05]  /*8d60*/  @!P0 NANOSLEEP.SYNCS 0x989680 ;  /* 0x009896800000895d */ /* 0x010fea0003900000 */
[----:B------:R-:W4:Y:S02]  /*8d70*/  @!P0 SYNCS.PHASECHK.TRANS64 P0, [R0+URZ+0xe0], R3 ;  /* 0x0000e003000085a7 */ /* 0x000f2400080010ff */
[----:B----4-:R-:W-:Y:S05]  /*8d80*/  @!P0 BRA `(.L_x_187) ;  /* 0xfffffffc00f08947 */ /* 0x010fea000383ffff */
[----:B------:R-:W-:Y:S05]  /*8d90*/  BRA `(.L_x_188) ;  /* 0xffffffc400b47947 */ /* 0x000fea000383ffff */
.L_x_107:
[----:B--2---:R2:W3:Y:S02]  /*8da0*/  SYNCS.PHASECHK.TRANS64.TRYWAIT P0, [R0+URZ+0x100], R3 ;  /* 0x00010003000075a7 */ /* 0x0044e400080011ff */
[----:B---3--:R-:W-:Y:S05]  /*8db0*/  @!P0 NANOSLEEP.SYNCS 0x989680 ;  /* 0x009896800000895d */ /* 0x008fea0003900000 */
[----:B------:R-:W3:Y:S02]  /*8dc0*/  @!P0 SYNCS.PHASECHK.TRANS64 P0, [R0+URZ+0x100], R3 ;  /* 0x00010003000085a7 */ /* 0x000ee400080010ff */
[----:B---3--:R-:W-:Y:S05]  /*8dd0*/  @!P0 BRA `(.L_x_107) ;  /* 0xfffffffc00f08947 */ /* 0x008fea000383ffff */
[----:B------:R-:W-:Y:S05]  /*8de0*/  BRA `(.L_x_189) ;  /* 0xffffffc800807947 */ /* 0x000fea000383ffff */
.L_x_118:
[----:B-1----:R1:W3:Y:S02]  /*8df0*/  SYNCS.PHASECHK.TRANS64.TRYWAIT P1, [R3+URZ+0xd0], R0 ;  /* 0x0000d000030075a7 */ /* 0x0022e400080211ff */
[----:B---3--:R-:W-:Y:S05]  /*8e00*/  @!P1 NANOSLEEP.SYNCS 0x989680 ;  /* 0x009896800000995d */ /* 0x008fea0003900000 */
[----:B------:R-:W3:Y:S02]  /*8e10*/  @!P1 SYNCS.PHASECHK.TRANS64 P1, [R3+URZ+0xd0], R0 ;  /* 0x0000d000030095a7 */ /* 0x000ee400080210ff */
[----:B---3--:R-:W-:Y:S05]  /*8e20*/  @!P1 BRA `(.L_x_118) ;  /* 0xfffffffc00f09947 */ /* 0x008fea000383ffff */
[----:B------:R-:W-:Y:S05]  /*8e30*/  BRA `(.L_x_117) ;  /* 0xffffffd400907947 */ /* 0x000fea000383ffff */
.L_x_120:
[----:B---3--:R3:W4:Y:S02]  /*8e40*/  SYNCS.PHASECHK.TRANS64.TRYWAIT P0, [R110+URZ+0x120], R5 ;  /* 0x000120056e0075a7 */ /* 0x00872400080011ff */
[----:B----4-:R-:W-:Y:S05]  /*8e50*/  @!P0 NANOSLEEP.SYNCS 0x989680 ;  /* 0x009896800000895d */ /* 0x010fea0003900000 */
[----:B------:R-:W4:Y:S02]  /*8e60*/  @!P0 SYNCS.PHASECHK.TRANS64 P0, [R110+URZ+0x120], R5 ;  /* 0x000120056e0085a7 */ /* 0x000f2400080010ff */
[----:B----4-:R-:W-:Y:S05]  /*8e70*/  @!P0 BRA `(.L_x_120) ;  /* 0xfffffffc00f08947 */ /* 0x010fea000383ffff */
[----:B------:R-:W-:Y:S05]  /*8e80*/  BRA `(.L_x_119) ;  /* 0xffffffd400e47947 */ /* 0x000fea000383ffff */
.L_x_128:
[----:B--2---:R2:W3:Y:S02]  /*8e90*/  SYNCS.PHASECHK.TRANS64.TRYWAIT P0, [R75+URZ+0xd0], R0 ;  /* 0x0000d0004b0075a7 */ /* 0x0044e400080011ff */
[----:B---3--:R-:W-:Y:S05]  /*8ea0*/  @!P0 NANOSLEEP.SYNCS 0x989680 ;  /* 0x009896800000895d */ /* 0x008fea0003900000 */
[----:B------:R-:W3:Y:S02]  /*8eb0*/  @!P0 SYNCS.PHASECHK.TRANS64 P0, [R75+URZ+0xd0], R0 ;  /* 0x0000d0004b0085a7 */ /* 0x000ee400080010ff */
[----:B---3--:R-:W-:Y:S05]  /*8ec0*/  @!P0 BRA `(.L_x_128) ;  /* 0xfffffffc00f08947 */ /* 0x008fea000383ffff */
[----:B------:R-:W-:Y:S05]  /*8ed0*/  BRA `(.L_x_127) ;  /* 0xffffffe000f07947 */ /* 0x000fea000383ffff */
        .weak           $__internal_0_$__cuda_sm10x_tcgen05_guardrail_trap_col_being_dealloced_not_returned_by_alloc
        .type           $__internal_0_$__cuda_sm10x_tcgen05_guardrail_trap_col_being_dealloced_not_returned_by_alloc,@function
        .size           $__internal_0_$__cuda_sm10x_tcgen05_guardrail_trap_col_being_dealloced_not_returned_by_alloc,($__internal_1_$__cuda_sm10x_tcgen05_guardrail_trap_phase_invalid_during_alloc - $__internal_0_$__cuda_sm10x_tcgen05_guardrail_trap_col_being_dealloced_not_returned_by_alloc)
$__internal_0_$__cuda_sm10x_tcgen05_guardrail_trap_col_being_dealloced_not_returned_by_alloc:
[----:B------:R-:W-:Y:S05]  /*8ee0*/  BPT.TRAP 0x1 ;  /* 0x000000040000795c */ /* 0x000fea0000300000 */
[----:B------:R-:W-:-:S04]  /*8ef0*/  HFMA2 R3, -RZ, RZ, 0, 0 ;  /* 0x00000000ff037431 */ /* 0x000fc800000001ff */
[----:B------:R-:W-:Y:S05]  /*8f00*/  RET.REL.NODEC R2 `(_ZN7cutlass13device_kernelINS_4gemm6kernel13GemmUniversalIN4cute5tupleIJiiiiEEENS1_10collective13CollectiveMmaINS1_35MainloopSm100TmaUmmaWarpSpecializedILi13ELi2ELi4ENS5_IJNS4_1CILi2EEENSA_ILi1EEESC_EEEEENS5_IJNSA_ILi128EEESF_SF_EEEaNS5_IJlSC_lEEEaSH_NS4_8TiledMMAINS4_8MMA_AtomIJNS4_21SM100_MMA_S8_2x1SM_SSIaaiLi128ELi128ELNS4_4UMMA5MajorE0ELSM_0ELNSL_8SaturateE0EEEEEENS4_6LayoutINS5_IJSC_SC_SC_EEENS5_IJNSA_ILi0EEESS_SS_EEEEENS5_IJNS4_10UnderscoreESV_SV_EEEEENS4_18SM100_TMA_2SM_LOADENS4_14ComposedLayoutINS4_7SwizzleILi3ELi4ELi3EEENS4_18smem_ptr_flag_bitsILi8EEENSQ_INS5_IJNSA_ILi8EEESF_EEENS5_IJSF_SC_EEEEEEEvNS4_8identityESY_S18_vS19_EENS_8epilogue10collective18CollectiveEpilogueINS1B_23Sm100TmaWarpSpecializedILi2ELi2ELi32ELb0ELb0EEEJNS5_IJNSA_ILi64EEESF_SF_EEENS5_IJNSQ_IS1G_SC_EENSQ_INS5_IJNSA_ILi32EEESB_EEENS5_IJSC_S1G_EEEEEEEEaSH_aSH_NS1B_6fusion15FusionCallbacksIS1F_NS1O_17LinearCombinationIaiaiLNS_15FloatRoundStyleE2EEES1H_S1N_JEEENS4_5SM1004TMEM4LOAD26SM100_TMEM_LOAD_32dp32b32xENS4_13SM90_TMA_LOADENSZ_INS10_ILi1ELi4ELi3EEES13_NSQ_INS5_IJS14_S1J_EEENS5_IJS1J_SC_EEEEEEENS4_39AutoVectorizingCopyWithAssumedAlignmentILi128EEENS4_14SM90_TMA_STOREES23_S25_S25_EEEvvEEEEvNT_6ParamsE) ;  /* 0xffffff70023c7950 */ /* 0x000fea0003c3ffff */
        .weak           $__internal_1_$__cuda_sm10x_tcgen05_guardrail_trap_phase_invalid_during_alloc
        .type           $__internal_1_$__cuda_sm10x_tcgen05_guardrail_trap_phase_invalid_during_alloc,@function
        .size           $__internal_1_$__cuda_sm10x_tcgen05_guardrail_trap_phase_invalid_during_alloc,($__internal_2_$__cuda_sm10x_tcgen05_guardrail_trap_unallocated_columns_being_dealloced - $__internal_1_$__cuda_sm10x_tcgen05_guardrail_trap_phase_invalid_during_alloc)
$__internal_1_$__cuda_sm10x_tcgen05_guardrail_trap_phase_invalid_during_alloc:
[----:B------:R-:W-:Y:S05]  /*8f10*/  BPT.TRAP 0x1 ;  /* 0x000000040000795c */ /* 0x000fea0000300000 */
[----:B------:R-:W-:-:S04]  /*8f20*/  MOV R3, 0x0 ;  /* 0x0000000000037802 */ /* 0x000fc80000000f00 */
[----:B------:R-:W-:Y:S05]  /*8f30*/  RET.REL.NODEC R2 `(_ZN7cutlass13device_kernelINS_4gemm6kernel13GemmUniversalIN4cute5tupleIJiiiiEEENS1_10collective13CollectiveMmaINS1_35MainloopSm100TmaUmmaWarpSpecializedILi13ELi2ELi4ENS5_IJNS4_1CILi2EEENSA_ILi1EEESC_EEEEENS5_IJNSA_ILi128EEESF_SF_EEEaNS5_IJlSC_lEEEaSH_NS4_8TiledMMAINS4_8MMA_AtomIJNS4_21SM100_MMA_S8_2x1SM_SSIaaiLi128ELi128ELNS4_4UMMA5MajorE0ELSM_0ELNSL_8SaturateE0EEEEEENS4_6LayoutINS5_IJSC_SC_SC_EEENS5_IJNSA_ILi0EEESS_SS_EEEEENS5_IJNS4_10UnderscoreESV_SV_EEEEENS4_18SM100_TMA_2SM_LOADENS4_14ComposedLayoutINS4_7SwizzleILi3ELi4ELi3EEENS4_18smem_ptr_flag_bitsILi8EEENSQ_INS5_IJNSA_ILi8EEESF_EEENS5_IJSF_SC_EEEEEEEvNS4_8identityESY_S18_vS19_EENS_8epilogue10collective18CollectiveEpilogueINS1B_23Sm100TmaWarpSpecializedILi2ELi2ELi32ELb0ELb0EEEJNS5_IJNSA_ILi64EEESF_SF_EEENS5_IJNSQ_IS1G_SC_EENSQ_INS5_IJNSA_ILi32EEESB_EEENS5_IJSC_S1G_EEEEEEEEaSH_aSH_NS1B_6fusion15FusionCallbacksIS1F_NS1O_17LinearCombinationIaiaiLNS_15FloatRoundStyleE2EEES1H_S1N_JEEENS4_5SM1004TMEM4LOAD26SM100_TMEM_LOAD_32dp32b32xENS4_13SM90_TMA_LOADENSZ_INS10_ILi1ELi4ELi3EEES13_NSQ_INS5_IJS14_S1J_EEENS5_IJS1J_SC_EEEEEEENS4_39AutoVectorizingCopyWithAssumedAlignmentILi128EEENS4_14SM90_TMA_STOREES23_S25_S25_EEEvvEEEEvNT_6ParamsE) ;  /* 0xffffff7002307950 */ /* 0x000fea0003c3ffff */
        .weak           $__internal_2_$__cuda_sm10x_tcgen05_guardrail_trap_unallocated_columns_being_dealloced
        .type           $__internal_2_$__cuda_sm10x_tcgen05_guardrail_trap_unallocated_columns_being_dealloced,@function
        .size           $__internal_2_$__cuda_sm10x_tcgen05_guardrail_trap_unallocated_columns_being_dealloced,(.L_x_191 - $__internal_2_$__cuda_sm10x_tcgen05_guardrail_trap_unallocated_columns_being_dealloced)
$__internal_2_$__cuda_sm10x_tcgen05_guardrail_trap_unallocated_columns_being_dealloced:
[----:B------:R-:W-:Y:S05]  /*8f40*/  BPT.TRAP 0x1 ;  /* 0x000000040000795c */ /* 0x000fea0000300000 */
[----:B------:R-:W-:-:S04]  /*8f50*/  HFMA2 R3, -RZ, RZ, 0, 0 ;  /* 0x00000000ff037431 */ /* 0x000fc800000001ff */
[----:B------:R-:W-:Y:S05]  /*8f60*/  RET.REL.NODEC R2 `(_ZN7cutlass13device_kernelINS_4gemm6kernel13GemmUniversalIN4cute5tupleIJiiiiEEENS1_10collective13CollectiveMmaINS1_35MainloopSm100TmaUmmaWarpSpecializedILi13ELi2ELi4ENS5_IJNS4_1CILi2EEENSA_ILi1EEESC_EEEEENS5_IJNSA_ILi128EEESF_SF_EEEaNS5_IJlSC_lEEEaSH_NS4_8TiledMMAINS4_8MMA_AtomIJNS4_21SM100_MMA_S8_2x1SM_SSIaaiLi128ELi128ELNS4_4UMMA5MajorE0ELSM_0ELNSL_8SaturateE0EEEEEENS4_6LayoutINS5_IJSC_SC_SC_EEENS5_IJNSA_ILi0EEESS_SS_EEEEENS5_IJNS4_10UnderscoreESV_SV_EEEEENS4_18SM100_TMA_2SM_LOADENS4_14ComposedLayoutINS4_7SwizzleILi3ELi4ELi3EEENS4_18smem_ptr_flag_bitsILi8EEENSQ_INS5_IJNSA_ILi8EEESF_EEENS5_IJSF_SC_EEEEEEEvNS4_8identityESY_S18_vS19_EENS_8epilogue10collective18CollectiveEpilogueINS1B_23Sm100TmaWarpSpecializedILi2ELi2ELi32ELb0ELb0EEEJNS5_IJNSA_ILi64EEESF_SF_EEENS5_IJNSQ_IS1G_SC_EENSQ_INS5_IJNSA_ILi32EEESB_EEENS5_IJSC_S1G_EEEEEEEEaSH_aSH_NS1B_6fusion15FusionCallbacksIS1F_NS1O_17LinearCombinationIaiaiLNS_15FloatRoundStyleE2EEES1H_S1N_JEEENS4_5SM1004TMEM4LOAD26SM100_TMEM_LOAD_32dp32b32xENS4_13SM90_TMA_LOADENSZ_INS10_ILi1ELi4ELi3EEES13_NSQ_INS5_IJS14_S1J_EEENS5_IJS1J_SC_EEEEEEENS4_39AutoVectorizingCopyWithAssumedAlignmentILi128EEENS4_14SM90_TMA_STOREES23_S25_S25_EEEvvEEEEvNT_6ParamsE) ;  /* 0xffffff7002247950 */ /* 0x000fea0003c3ffff */
.L_x_190:
[----:B------:R-:W-:-:S00]  /*8f70*/  BRA `(.L_x_190) ;  /* 0xfffffffc00fc7947 */ /* 0x000fc0000383ffff */
[----:B------:R-:W-:-:S00]  /*8f80*/  NOP ;  /* 0x0000000000007918 */ /* 0x000fc00000000000 */
[----:B------:R-:W-:-:S00]  /*8f90*/  NOP ;  /* 0x0000000000007918 */ /* 0x000fc00000000000 */
[----:B------:R-:W-:-:S00]  /*8fa0*/  NOP ;  /* 0x0000000000007918 */ /* 0x000fc00000000000 */
[----:B------:R-:W-:-:S00]  /*8fb0*/  NOP ;  /* 0x0000000000007918 */ /* 0x000fc00000000000 */
[----:B------:R-:W-:-:S00]  /*8fc0*/  NOP ;  /* 0x0000000000007918 */ /* 0x000fc00000000000 */
[----:B------:R-:W-:-:S00]  /*8fd0*/  NOP ;  /* 0x0000000000007918 */ /* 0x000fc00000000000 */
[----:B------:R-:W-:-:S00]  /*8fe0*/  NOP ;  /* 0x0000000000007918 */ /* 0x000fc00000000000 */
[----:B------:R-:W-:-:S00]  /*8ff0*/  NOP ;  /* 0x0000000000007918 */ /* 0x000fc00000000000 */
.L_x_191:


//--------------------- .nv.global.init           --------------------------
	.section	.nv.global.init,"aw",@progbits
.nv.global.init:
	.type		$str$27,@object
	.size		$str$27,($str$28 - $str$27)
$str$27:
        /*0000*/ 	.byte	0x28, 0x61, 0x64, 0x64, 0x72, 0x65, 0x73, 0x73, 0x20, 0x26, 0x20, 0x6d, 0x61, 0x73, 0x6b, 0x29
        /*0010*/ 	.byte	0x20, 0x3d, 0x3d, 0x20, 0x30, 0x00
	.type		$str$28,@object
	.size		$str$28,($str$26 - $str$28)
$str$28:
        /*0016*/ 	.byte	0x2f, 0x74, 0x6d, 0x70, 0x2f, 0x63, 0x75, 0x74, 0x6c, 0x61, 0x73, 0x73, 0x5f, 0x73, 0x77, 0x65
        /*0026*/ 	.byte	0x65, 0x70, 0x5f, 0x73, 0x72, 0x63, 0x2f, 0x69, 0x6e, 0x63, 0x6c, 0x75, 0x64, 0x65, 0x2f, 0x63
        /*0036*/ 	.byte	0x75, 0x74, 0x65, 0x2f, 0x70, 0x6f, 0x69, 0x6e, 0x74, 0x65, 0x72, 0x5f, 0x66, 0x6c, 0x61, 0x67
        /*0046*/ 	.byte	0x67, 0x65, 0x64, 0x2e, 0x68, 0x70, 0x70, 0x00
	.type		$str$26,@object
	.size		$str$26,($str$25 - $str$26)
$str$26:
        /*004e*/ 	.byte	0x2f, 0x74, 0x6d, 0x70, 0x2f, 0x63, 0x75, 0x74, 0x6c, 0x61, 0x73, 0x73, 0x5f, 0x73, 0x77, 0x65
        /*005e*/ 	.byte	0x65, 0x70, 0x5f, 0x73, 0x72, 0x63, 0x2f, 0x69, 0x6e, 0x63, 0x6c, 0x75, 0x64, 0x65, 0x2f, 0x63
        /*006e*/ 	.byte	0x75, 0x74, 0x65, 0x2f, 0x61, 0x74, 0x6f, 0x6d, 0x2f, 0x63, 0x6f, 0x70, 0x79, 0x5f, 0x74, 0x72
        /*007e*/ 	.byte	0x61, 0x69, 0x74, 0x73, 0x5f, 0x73, 0x6d, 0x31, 0x30, 0x30, 0x2e, 0x68, 0x70, 0x70, 0x00
	.type		$str$25,@object
	.size		$str$25,(__unnamed_1 - $str$25)
$str$25:
        /*008d*/ 	.byte	0x28, 0x28, 0x75, 0x69, 0x6e, 0x74, 0x33, 0x32, 0x5f, 0x74, 0x28, 0x74, 0x68, 0x72, 0x65, 0x61
        /*009d*/ 	.byte	0x64, 0x49, 0x64, 0x78, 0x2e, 0x78, 0x29, 0x20, 0x2f, 0x20, 0x33, 0x32, 0x29, 0x20, 0x25, 0x20
        /*00ad*/ 	.byte	0x34, 0x29, 0x20, 0x3d, 0x3d, 0x20, 0x28, 0x28, 0x28, 0x74, 0x6d, 0x65, 0x6d, 0x5f, 0x61, 0x64
        /*00bd*/ 	.byte	0x64, 0x72, 0x20, 0x3e, 0x3e, 0x20, 0x31, 0x36, 0x29, 0x20, 0x2f, 0x20, 0x33, 0x32, 0x29, 0x20
        /*00cd*/ 	.byte	0x25, 0x20, 0x34, 0x29, 0x00
	.type		__unnamed_1,@object
	.size		__unnamed_1,(__unnamed_2 - __unnamed_1)
__unnamed_1:
        /*00d2*/ 	.byte	0x61, 0x75, 0x74, 0x6f, 0x20, 0x63, 0x75, 0x74, 0x65, 0x3a, 0x3a, 0x61, 0x73, 0x5f, 0x70, 0x6f
        /* <DEDUP_REMOVED lines=24> */
        /*0262*/ 	.byte	0x3e, 0x3e, 0x5d, 0x00
	.type		__unnamed_2,@object
	.size		__unnamed_2,(.L_2 - __unnamed_2)
__unnamed_2:
        /* <DEDUP_REMOVED lines=41> */
.L_2:


//--------------------- .nv.shared._ZN7cutlass13device_kernelINS_4gemm6kernel13GemmUniversalIN4cute5tupleIJiiiiEEENS1_10collective13CollectiveMmaINS1_35MainloopSm100TmaUmmaWarpSpecializedILi13ELi2ELi4ENS5_IJNS4_1CILi2EEENSA_ILi1EEESC_EEEEENS5_IJNSA_ILi128EEESF_SF_EEEaNS5_IJlSC_lEEEaSH_NS4_8TiledMMAINS4_8MMA_AtomIJNS4_21SM100_MMA_S8_2x1SM_SSIaaiLi128ELi128ELNS4_4UMMA5MajorE0ELSM_0ELNSL_8SaturateE0EEEEEENS4_6LayoutINS5_IJSC_SC_SC_EEENS5_IJNSA_ILi0EEESS_SS_EEEEENS5_IJNS4_10UnderscoreESV_SV_EEEEENS4_18SM100_TMA_2SM_LOADENS4_14ComposedLayoutINS4_7SwizzleILi3ELi4ELi3EEENS4_18smem_ptr_flag_bitsILi8EEENSQ_INS5_IJNSA_ILi8EEESF_EEENS5_IJSF_SC_EEEEEEEvNS4_8identityESY_S18_vS19_EENS_8epilogue10collective18CollectiveEpilogueINS1B_23Sm100TmaWarpSpecializedILi2ELi2ELi32ELb0ELb0EEEJNS5_IJNSA_ILi64EEESF_SF_EEENS5_IJNSQ_IS1G_SC_EENSQ_INS5_IJNSA_ILi32EEESB_EEENS5_IJSC_S1G_EEEEEEEEaSH_aSH_NS1B_6fusion15FusionCallbacksIS1F_NS1O_17LinearCombinationIaiaiLNS_15FloatRoundStyleE2EEES1H_S1N_JEEENS4_5SM1004TMEM4LOAD26SM100_TMEM_LOAD_32dp32b32xENS4_13SM90_TMA_LOADENSZ_INS10_ILi1ELi4ELi3EEES13_NSQ_INS5_IJS14_S1J_EEENS5_IJS1J_SC_EEEEEEENS4_39AutoVectorizingCopyWithAssumedAlignmentILi128EEENS4_14SM90_TMA_STOREES23_S25_S25_EEEvvEEEEvNT_6ParamsE --------------------------
	.section	.nv.shared._ZN7cutlass13device_kernelINS_4gemm6kernel13GemmUniversalIN4cute5tupleIJiiiiEEENS1_10collective13CollectiveMmaINS1_35MainloopSm100TmaUmmaWarpSpecializedILi13ELi2ELi4ENS5_IJNS4_1CILi2EEENSA_ILi1EEESC_EEEEENS5_IJNSA_ILi128EEESF_SF_EEEaNS5_IJlSC_lEEEaSH_NS4_8TiledMMAINS4_8MMA_AtomIJNS4_21SM100_MMA_S8_2x1SM_SSIaaiLi128ELi128ELNS4_4UMMA5MajorE0ELSM_0ELNSL_8SaturateE0EEEEEENS4_6LayoutINS5_IJSC_SC_SC_EEENS5_IJNSA_ILi0EEESS_SS_EEEEENS5_IJNS4_10UnderscoreESV_SV_EEEEENS4_18SM100_TMA_2SM_LOADENS4_14ComposedLayoutINS4_7SwizzleILi3ELi4ELi3EEENS4_18smem_ptr_flag_bitsILi8EEENSQ_INS5_IJNSA_ILi8EEESF_EEENS5_IJSF_SC_EEEEEEEvNS4_8identityESY_S18_vS19_EENS_8epilogue10collective18CollectiveEpilogueINS1B_23Sm100TmaWarpSpecializedILi2ELi2ELi32ELb0ELb0EEEJNS5_IJNSA_ILi64EEESF_SF_EEENS5_IJNSQ_IS1G_SC_EENSQ_INS5_IJNSA_ILi32EEESB_EEENS5_IJSC_S1G_EEEEEEEEaSH_aSH_NS1B_6fusion15FusionCallbacksIS1F_NS1O_17LinearCombinationIaiaiLNS_15FloatRoundStyleE2EEES1H_S1N_JEEENS4_5SM1004TMEM4LOAD26SM100_TMEM_LOAD_32dp32b32xENS4_13SM90_TMA_LOADENSZ_INS10_ILi1ELi4ELi3EEES13_NSQ_INS5_IJS14_S1J_EEENS5_IJS1J_SC_EEEEEEENS4_39AutoVectorizingCopyWithAssumedAlignmentILi128EEENS4_14SM90_TMA_STOREES23_S25_S25_EEEvvEEEEvNT_6ParamsE,"aw",@nobits
	.sectionflags	@""
	.align	16
	.zero		1024


//--------------------- .nv.shared.reserved.0     --------------------------
	.section	.nv.shared.reserved.0,"aw",@nobits
	.weak		__nv_reservedSMEM_offset_0_alias
	.size		__nv_reservedSMEM_offset_0_alias, 0, 64
	.other		__nv_reservedSMEM_offset_0_alias,@"STO_CUDA_RESERVED_SHARED STV_DEFAULT"
__nv_reservedSMEM_offset_0_alias:
	.zero		0
.nv.shared.reserved.0:
	.zero		64
	.weak		__nv_reservedSMEM_tcgen05_partition
	.type		__nv_reservedSMEM_tcgen05_partition,@object
	.size		__nv_reservedSMEM_tcgen05_partition,(.L_0 - __nv_reservedSMEM_tcgen05_partition)
__nv_reservedSMEM_tcgen05_partition:
	.zero		32
.L_0:


//--------------------- .nv.global                --------------------------
	.section	.nv.global,"aw",@nobits
.nv.global:
	.type		_ZN40_INTERNAL_2544dc99_4_k_cu_e0bdc2ae_100704cute1_E,@object
	.size		_ZN40_INTERNAL_2544dc99_4_k_cu_e0bdc2ae_100704cute1_E,(_ZN40_INTERNAL_2544dc99_4_k_cu_e0bdc2ae_100704cuda3std3__45__cpo6cbeginE - _ZN40_INTERNAL_2544dc99_4_k_cu_e0bdc2ae_100704cute1_E)
_ZN40_INTERNAL_2544dc99_4_k_cu_e0bdc2ae_100704cute1_E:
	.zero		1
	.type		_ZN40_INTERNAL_2544dc99_4_k_cu_e0bdc2ae_100704cuda3std3__45__cpo6cbeginE,@object
	.size		_ZN40_INTERNAL_2544dc99_4_k_cu_e0bdc2ae_100704cuda3std3__45__cpo6cbeginE,(_ZN40_INTERNAL_2544dc99_4_k_cu_e0bdc2ae_100704cuda3std3__48in_placeE - _ZN40_INTERNAL_2544dc99_4_k_cu_e0bdc2ae_100704cuda3std3__45__cpo6cbeginE)
_ZN40_INTERNAL_2544dc99_4_k_cu_e0bdc2ae_100704cuda3std3__45__cpo6cbeginE:
	.zero		1
	.type		_ZN40_INTERNAL_2544dc99_4_k_cu_e0bdc2ae_100704cuda3std3__48in_placeE,@object
	.size		_ZN40_INTERNAL_2544dc99_4_k_cu_e0bdc2ae_100704cuda3std3__48in_placeE,(_ZN40_INTERNAL_2544dc99_4_k_cu_e0bdc2ae_100704cuda3std6ranges3__45__cpo9iter_moveE - _ZN40_INTERNAL_2544dc99_4_k_cu_e0bdc2ae_100704cuda3std3__48in_placeE)
_ZN40_INTERNAL_2544dc99_4_k_cu_e0bdc2ae_100704cuda3std3__48in_placeE:
	.zero		1
	.type		_ZN40_INTERNAL_2544dc99_4_k_cu_e0bdc2ae_100704cuda3std6ranges3__45__cpo9iter_moveE,@object
	.size		_ZN40_INTERNAL_2544dc99_4_k_cu_e0bdc2ae_100704cuda3std6ranges3__45__cpo9iter_moveE,(_ZN40_INTERNAL_2544dc99_4_k_cu_e0bdc2ae_100704cuda3std3__45__cpo5beginE - _ZN40_INTERNAL_2544dc99_4_k_cu_e0bdc2ae_100704cuda3std6ranges3__45__cpo9iter_moveE)
_ZN40_INTERNAL_2544dc99_4_k_cu_e0bdc2ae_100704cuda3std6ranges3__45__cpo9iter_moveE:
	.zero		1
	.type		_ZN40_INTERNAL_2544dc99_4_k_cu_e0bdc2ae_100704cuda3std3__45__cpo5beginE,@object
	.size		_ZN40_INTERNAL_2544dc99_4_k_cu_e0bdc2ae_100704cuda3std3__45__cpo5beginE,(_ZN40_INTERNAL_2544dc99_4_k_cu_e0bdc2ae_100704cuda3std3__442_GLOBAL__N__2544dc99_4_k_cu_e0bdc2ae_100706ignoreE - _ZN40_INTERNAL_2544dc99_4_k_cu_e0bdc2ae_100704cuda3std3__45__cpo5beginE)
_ZN40_INTERNAL_2544dc99_4_k_cu_e0bdc2ae_100704cuda3std3__45__cpo5beginE:
	.zero		1
	.type		_ZN40_INTERNAL_2544dc99_4_k_cu_e0bdc2ae_100704cuda3std3__442_GLOBAL__N__2544dc99_4_k_cu_e0bdc2ae_100706ignoreE,@object
	.size		_ZN40_INTERNAL_2544dc99_4_k_cu_e0bdc2ae_100704cuda3std3__442_GLOBAL__N__2544dc99_4_k_cu_e0bdc2ae_100706ignoreE,(_ZN40_INTERNAL_2544dc99_4_k_cu_e0bdc2ae_100704cute7productE - _ZN40_INTERNAL_2544dc99_4_k_cu_e0bdc2ae_100704cuda3std3__442_GLOBAL__N__2544dc99_4_k_cu_e0bdc2ae_100706ignoreE)
_ZN40_INTERNAL_2544dc99_4_k_cu_e0bdc2ae_100704cuda3std3__442_GLOBAL__N__2544dc99_4_k_cu_e0bdc2ae_100706ignoreE:
	.zero		1
	.type		_ZN40_INTERNAL_2544dc99_4_k_cu_e0bdc2ae_100704cute7productE,@object
	.size		_ZN40_INTERNAL_2544dc99_4_k_cu_e0bdc2ae_100704cute7productE,(_ZN40_INTERNAL_2544dc99_4_k_cu_e0bdc2ae_100704cuda3std3__45__cpo3endE - _ZN40_INTERNAL_2544dc99_4_k_cu_e0bdc2ae_100704cute7productE)
_ZN40_INTERNAL_2544dc99_4_k_cu_e0bdc2ae_100704cute7productE:
	.zero		1
	.type		_ZN40_INTERNAL_2544dc99_4_k_cu_e0bdc2ae_100704cuda3std3__45__cpo3endE,@object
	.size		_ZN40_INTERNAL_2544dc99_4_k_cu_e0bdc2ae_100704cuda3std3__45__cpo3endE,(_ZN40_INTERNAL_2544dc99_4_k_cu_e0bdc2ae_100704cuda3std3__419piecewise_constructE - _ZN40_INTERNAL_2544dc99_4_k_cu_e0bdc2ae_100704cuda3std3__45__cpo3endE)
_ZN40_INTERNAL_2544dc99_4_k_cu_e0bdc2ae_100704cuda3std3__45__cpo3endE:
	.zero		1
	.type		_ZN40_INTERNAL_2544dc99_4_k_cu_e0bdc2ae_100704cuda3std3__419piecewise_constructE,@object
	.size		_ZN40_INTERNAL_2544dc99_4_k_cu_e0bdc2ae_100704cuda3std3__419piecewise_constructE,(_ZN40_INTERNAL_2544dc99_4_k_cu_e0bdc2ae_100704cuda3std3__45__cpo4cendE - _ZN40_INTERNAL_2544dc99_4_k_cu_e0bdc2ae_100704cuda3std3__419piecewise_constructE)
_ZN40_INTERNAL_2544dc99_4_k_cu_e0bdc2ae_100704cuda3std3__419piecewise_constructE:
	.zero		1
	.type		_ZN40_INTERNAL_2544dc99_4_k_cu_e0bdc2ae_100704cuda3std3__45__cpo4cendE,@object
	.size		_ZN40_INTERNAL_2544dc99_4_k_cu_e0bdc2ae_100704cuda3std3__45__cpo4cendE,(_ZN40_INTERNAL_2544dc99_4_k_cu_e0bdc2ae_100704cuda3std6ranges3__45__cpo4swapE - _ZN40_INTERNAL_2544dc99_4_k_cu_e0bdc2ae_100704cuda3std3__45__cpo4cendE)
_ZN40_INTERNAL_2544dc99_4_k_cu_e0bdc2ae_100704cuda3std3__45__cpo4cendE:
	.zero		1
	.type		_ZN40_INTERNAL_2544dc99_4_k_cu_e0bdc2ae_100704cuda3std6ranges3__45__cpo4swapE,@object
	.size		_ZN40_INTERNAL_2544dc99_4_k_cu_e0bdc2ae_100704cuda3std6ranges3__45__cpo4swapE,(.L_10 - _ZN40_INTERNAL_2544dc99_4_k_cu_e0bdc2ae_100704cuda3std6ranges3__45__cpo4swapE)
_ZN40_INTERNAL_2544dc99_4_k_cu_e0bdc2ae_100704cuda3std6ranges3__45__cpo4swapE:
	.zero		1
.L_10:


//--------------------- .nv.constant0._ZN7cutlass13device_kernelINS_4gemm6kernel13GemmUniversalIN4cute5tupleIJiiiiEEENS1_10collective13CollectiveMmaINS1_35MainloopSm100TmaUmmaWarpSpecializedILi13ELi2ELi4ENS5_IJNS4_1CILi2EEENSA_ILi1EEESC_EEEEENS5_IJNSA_ILi128EEESF_SF_EEEaNS5_IJlSC_lEEEaSH_NS4_8TiledMMAINS4_8MMA_AtomIJNS4_21SM100_MMA_S8_2x1SM_SSIaaiLi128ELi128ELNS4_4UMMA5MajorE0ELSM_0ELNSL_8SaturateE0EEEEEENS4_6LayoutINS5_IJSC_SC_SC_EEENS5_IJNSA_ILi0EEESS_SS_EEEEENS5_IJNS4_10UnderscoreESV_SV_EEEEENS4_18SM100_TMA_2SM_LOADENS4_14ComposedLayoutINS4_7SwizzleILi3ELi4ELi3EEENS4_18smem_ptr_flag_bitsILi8EEENSQ_INS5_IJNSA_ILi8EEESF_EEENS5_IJSF_SC_EEEEEEEvNS4_8identityESY_S18_vS19_EENS_8epilogue10collective18CollectiveEpilogueINS1B_23Sm100TmaWarpSpecializedILi2ELi2ELi32ELb0ELb0EEEJNS5_IJNSA_ILi64EEESF_SF_EEENS5_IJNSQ_IS1G_SC_EENSQ_INS5_IJNSA_ILi32EEESB_EEENS5_IJSC_S1G_EEEEEEEEaSH_aSH_NS1B_6fusion15FusionCallbacksIS1F_NS1O_17LinearCombinationIaiaiLNS_15FloatRoundStyleE2EEES1H_S1N_JEEENS4_5SM1004TMEM4LOAD26SM100_TMEM_LOAD_32dp32b32xENS4_13SM90_TMA_LOADENSZ_INS10_ILi1ELi4ELi3EEES13_NSQ_INS5_IJS14_S1J_EEENS5_IJS1J_SC_EEEEEEENS4_39AutoVectorizingCopyWithAssumedAlignmentILi128EEENS4_14SM90_TMA_STOREES23_S25_S25_EEEvvEEEEvNT_6ParamsE --------------------------
	.section	.nv.constant0._ZN7cutlass13device_kernelINS_4gemm6kernel13GemmUniversalIN4cute5tupleIJiiiiEEENS1_10collective13CollectiveMmaINS1_35MainloopSm100TmaUmmaWarpSpecializedILi13ELi2ELi4ENS5_IJNS4_1CILi2EEENSA_ILi1EEESC_EEEEENS5_IJNSA_ILi128EEESF_SF_EEEaNS5_IJlSC_lEEEaSH_NS4_8TiledMMAINS4_8MMA_AtomIJNS4_21SM100_MMA_S8_2x1SM_SSIaaiLi128ELi128ELNS4_4UMMA5MajorE0ELSM_0ELNSL_8SaturateE0EEEEEENS4_6LayoutINS5_IJSC_SC_SC_EEENS5_IJNSA_ILi0EEESS_SS_EEEEENS5_IJNS4_10UnderscoreESV_SV_EEEEENS4_18SM100_TMA_2SM_LOADENS4_14ComposedLayoutINS4_7SwizzleILi3ELi4ELi3EEENS4_18smem_ptr_flag_bitsILi8EEENSQ_INS5_IJNSA_ILi8EEESF_EEENS5_IJSF_SC_EEEEEEEvNS4_8identityESY_S18_vS19_EENS_8epilogue10collective18CollectiveEpilogueINS1B_23Sm100TmaWarpSpecializedILi2ELi2ELi32ELb0ELb0EEEJNS5_IJNSA_ILi64EEESF_SF_EEENS5_IJNSQ_IS1G_SC_EENSQ_INS5_IJNSA_ILi32EEESB_EEENS5_IJSC_S1G_EEEEEEEEaSH_aSH_NS1B_6fusion15FusionCallbacksIS1F_NS1O_17LinearCombinationIaiaiLNS_15FloatRoundStyleE2EEES1H_S1N_JEEENS4_5SM1004TMEM4LOAD26SM100_TMEM_LOAD_32dp32b32xENS4_13SM90_TMA_LOADENSZ_INS10_ILi1ELi4ELi3EEES13_NSQ_INS5_IJS14_S1J_EEENS5_IJS1J_SC_EEEEEEENS4_39AutoVectorizingCopyWithAssumedAlignmentILi128EEENS4_14SM90_TMA_STOREES23_S25_S25_EEEvvEEEEvNT_6ParamsE,"a",@progbits
	.sectionflags	@""
	.align	4
.nv.constant0._ZN7cutlass13device_kernelINS_4gemm6kernel13GemmUniversalIN4cute5tupleIJiiiiEEENS1_10collective13CollectiveMmaINS1_35MainloopSm100TmaUmmaWarpSpecializedILi13ELi2ELi4ENS5_IJNS4_1CILi2EEENSA_ILi1EEESC_EEEEENS5_IJNSA_ILi128EEESF_SF_EEEaNS5_IJlSC_lEEEaSH_NS4_8TiledMMAINS4_8MMA_AtomIJNS4_21SM100_MMA_S8_2x1SM_SSIaaiLi128ELi128ELNS4_4UMMA5MajorE0ELSM_0ELNSL_8SaturateE0EEEEEENS4_6LayoutINS5_IJSC_SC_SC_EEENS5_IJNSA_ILi0EEESS_SS_EEEEENS5_IJNS4_10UnderscoreESV_SV_EEEEENS4_18SM100_TMA_2SM_LOADENS4_14ComposedLayoutINS4_7SwizzleILi3ELi4ELi3EEENS4_18smem_ptr_flag_bitsILi8EEENSQ_INS5_IJNSA_ILi8EEESF_EEENS5_IJSF_SC_EEEEEEEvNS4_8identityESY_S18_vS19_EENS_8epilogue10collective18CollectiveEpilogueINS1B_23Sm100TmaWarpSpecializedILi2ELi2ELi32ELb0ELb0EEEJNS5_IJNSA_ILi64EEESF_SF_EEENS5_IJNSQ_IS1G_SC_EENSQ_INS5_IJNSA_ILi32EEESB_EEENS5_IJSC_S1G_EEEEEEEEaSH_aSH_NS1B_6fusion15FusionCallbacksIS1F_NS1O_17LinearCombinationIaiaiLNS_15FloatRoundStyleE2EEES1H_S1N_JEEENS4_5SM1004TMEM4LOAD26SM100_TMEM_LOAD_32dp32b32xENS4_13SM90_TMA_LOADENSZ_INS10_ILi1ELi4ELi3EEES13_NSQ_INS5_IJS14_S1J_EEENS5_IJS1J_SC_EEEEEEENS4_39AutoVectorizingCopyWithAssumedAlignmentILi128EEENS4_14SM90_TMA_STOREES23_S25_S25_EEEvvEEEEvNT_6ParamsE:
	.zero		2944


//--------------------- SYMBOLS --------------------------

	.type		.nv.reservedSmem.offset0,@object
	.size		.nv.reservedSmem.offset0,0x4
	.type		.nv.reservedSmem.cap,@object
	.size		.nv.reservedSmem.cap,0x4
	.type		__assertfail,@function
